	.target	sm_90a

	.elftype	@"ET_EXEC"


//--------------------- .note.nv.tkinfo           --------------------------
	.section	.note.nv.tkinfo,"",@"SHT_NOTE"
	.sectionflags	@"SHF_NOTE_NV_TKINFO"
	.tkinfo
        /*0018*/ 	.word	0x00000002
        /*0030*/ 	.string	""
        /*0030*/ 	.string	"ptxas"
        /*0030*/ 	.string	"Cuda compilation tools, release 13.0, V13.0.88"
        /*0030*/ 	.string	"Build cuda_13.0.r13.0/compiler.36424714_0"
        /*0030*/ 	.string	"-v  -suppress-debug-info  -lineinfo  -arch sm_90a "



//--------------------- .note.nv.cuinfo           --------------------------
	.section	.note.nv.cuinfo,"",@"SHT_NOTE"
	.sectionflags	@"SHF_NOTE_NV_CUINFO"
        /*0018*/ 	.short	0x0002
        /*001a*/ 	.short	0x005a
        /*001c*/ 	.short	0x0082
	.zero		2


//--------------------- .nv.info                  --------------------------
	.section	.nv.info,"",@"SHT_CUDA_INFO"
	.align	4


	//----- nvinfo : EIATTR_REGCOUNT
	.align		4
        /*0000*/ 	.byte	0x04, 0x2f
        /*0002*/ 	.short	(.L_1 - .L_0)
	.align		4
.L_0:
        /*0004*/ 	.word	index@(gluon_wgmma)
        /*0008*/ 	.word	0x0000005a


	//----- nvinfo : EIATTR_FRAME_SIZE
	.align		4
.L_1:
        /*000c*/ 	.byte	0x04, 0x11
        /*000e*/ 	.short	(.L_3 - .L_2)
	.align		4
.L_2:
        /*0010*/ 	.word	index@(gluon_wgmma)
        /*0014*/ 	.word	0x00000000


	//----- nvinfo : EIATTR_MIN_STACK_SIZE
	.align		4
.L_3:
        /*0018*/ 	.byte	0x04, 0x12
        /*001a*/ 	.short	(.L_5 - .L_4)
	.align		4
.L_4:
        /*001c*/ 	.word	index@(gluon_wgmma)
        /*0020*/ 	.word	0x00000000
.L_5:


//--------------------- .nv.compat                --------------------------
	.section	.nv.compat,"",@"SHT_CUDA_COMPAT_INFO"
	.align	4
        /*0000*/ 	.byte	0x02, 0x09, 0x01, 0x00, 0x02, 0x02, 0x04, 0x00, 0x02, 0x05, 0x05, 0x00, 0x03, 0x07, 0x01, 0x01
        /*0010*/ 	.byte	0x02, 0x03, 0x03, 0x00, 0x02, 0x06, 0x01, 0x00, 0x04, 0x0b, 0x08, 0x00, 0x00, 0x00, 0x00, 0x00
        /*0020*/ 	.byte	0x00, 0x00, 0x00, 0x00


//--------------------- .nv.info.gluon_wgmma      --------------------------
	.section	.nv.info.gluon_wgmma,"",@"SHT_CUDA_INFO"
	.sectionflags	@""
	.align	4


	//----- nvinfo : EIATTR_CUDA_API_VERSION
	.align		4
        /*0000*/ 	.byte	0x04, 0x37
        /*0002*/ 	.short	(.L_7 - .L_6)
.L_6:
        /*0004*/ 	.word	0x00000082


	//----- nvinfo : EIATTR_KPARAM_INFO
	.align		4
.L_7:
        /*0008*/ 	.byte	0x04, 0x17
        /*000a*/ 	.short	(.L_9 - .L_8)
.L_8:
        /*000c*/ 	.word	0x00000000
        /*0010*/ 	.short	0x000a
        /*0012*/ 	.short	0x0048
        /*0014*/ 	.byte	0x00, 0xf4, 0x21, 0x00


	//----- nvinfo : EIATTR_KPARAM_INFO
	.align		4
.L_9:
        /*0018*/ 	.byte	0x04, 0x17
        /*001a*/ 	.short	(.L_11 - .L_10)
.L_10:
        /*001c*/ 	.word	0x00000000
        /*0020*/ 	.short	0x0009
        /*0022*/ 	.short	0x0040
        /*0024*/ 	.byte	0x00, 0xf4, 0x21, 0x00


	//----- nvinfo : EIATTR_KPARAM_INFO
	.align		4
.L_11:
        /*0028*/ 	.byte	0x04, 0x17
        /*002a*/ 	.short	(.L_13 - .L_12)
.L_12:
        /*002c*/ 	.word	0x00000000
        /*0030*/ 	.short	0x0008
        /*0032*/ 	.short	0x0038
        /*0034*/ 	.byte	0x00, 0xf0, 0x21, 0x00


	//----- nvinfo : EIATTR_KPARAM_INFO
	.align		4
.L_13:
        /*0038*/ 	.byte	0x04, 0x17
        /*003a*/ 	.short	(.L_15 - .L_14)
.L_14:
        /*003c*/ 	.word	0x00000000
        /*0040*/ 	.short	0x0007
        /*0042*/ 	.short	0x0030
        /*0044*/ 	.byte	0x00, 0xf0, 0x21, 0x00


	//----- nvinfo : EIATTR_KPARAM_INFO
	.align		4
.L_15:
        /*0048*/ 	.byte	0x04, 0x17
        /*004a*/ 	.short	(.L_17 - .L_16)
.L_16:
        /*004c*/ 	.word	0x00000000
        /*0050*/ 	.short	0x0006
        /*0052*/ 	.short	0x0028
        /*0054*/ 	.byte	0x00, 0xf0, 0x21, 0x00


	//----- nvinfo : EIATTR_KPARAM_INFO
	.align		4
.L_17:
        /*0058*/ 	.byte	0x04, 0x17
        /*005a*/ 	.short	(.L_19 - .L_18)
.L_18:
        /*005c*/ 	.word	0x00000000
        /*0060*/ 	.short	0x0005
        /*0062*/ 	.short	0x0020
        /*0064*/ 	.byte	0x00, 0xf0, 0x11, 0x00


	//----- nvinfo : EIATTR_KPARAM_INFO
	.align		4
.L_19:
        /*0068*/ 	.byte	0x04, 0x17
        /*006a*/ 	.short	(.L_21 - .L_20)
.L_20:
        /*006c*/ 	.word	0x00000000
        /*0070*/ 	.short	0x0004
        /*0072*/ 	.short	0x001c
        /*0074*/ 	.byte	0x00, 0xf0, 0x11, 0x00


	//----- nvinfo : EIATTR_KPARAM_INFO
	.align		4
.L_21:
        /*0078*/ 	.byte	0x04, 0x17
        /*007a*/ 	.short	(.L_23 - .L_22)
.L_22:
        /*007c*/ 	.word	0x00000000
        /*0080*/ 	.short	0x0003
        /*0082*/ 	.short	0x0018
        /*0084*/ 	.byte	0x00, 0xf0, 0x11, 0x00


	//----- nvinfo : EIATTR_KPARAM_INFO
	.align		4
.L_23:
        /*0088*/ 	.byte	0x04, 0x17
        /*008a*/ 	.short	(.L_25 - .L_24)
.L_24:
        /*008c*/ 	.word	0x00000000
        /*0090*/ 	.short	0x0002
        /*0092*/ 	.short	0x0010
        /*0094*/ 	.byte	0x00, 0xf4, 0x21, 0x00


	//----- nvinfo : EIATTR_KPARAM_INFO
	.align		4
.L_25:
        /*0098*/ 	.byte	0x04, 0x17
        /*009a*/ 	.short	(.L_27 - .L_26)
.L_26:
        /*009c*/ 	.word	0x00000000
        /*00a0*/ 	.short	0x0001
        /*00a2*/ 	.short	0x0008
        /*00a4*/ 	.byte	0x00, 0xf4, 0x21, 0x00


	//----- nvinfo : EIATTR_KPARAM_INFO
	.align		4
.L_27:
        /*00a8*/ 	.byte	0x04, 0x17
        /*00aa*/ 	.short	(.L_29 - .L_28)
.L_28:
        /*00ac*/ 	.word	0x00000000
        /*00b0*/ 	.short	0x0000
        /*00b2*/ 	.short	0x0000
        /*00b4*/ 	.byte	0x00, 0xf4, 0x21, 0x00


	//----- nvinfo : EIATTR_SPARSE_MMA_MASK
	.align		4
.L_29:
        /*00b8*/ 	.byte	0x03, 0x50
        /*00ba*/ 	.short	0x0000


	//----- nvinfo : EIATTR_MAXREG_COUNT
	.align		4
        /*00bc*/ 	.byte	0x03, 0x1b
        /*00be*/ 	.short	0x00ff


	//----- nvinfo : EIATTR_NUM_BARRIERS
	.align		4
        /*00c0*/ 	.byte	0x02, 0x4c
        /*00c2*/ 	.byte	0x01
	.zero		1


	//----- nvinfo : EIATTR_MERCURY_ISA_VERSION
	.align		4
        /*00c4*/ 	.byte	0x03, 0x5f
        /*00c6*/ 	.short	0x0101


	//----- nvinfo : EIATTR_INT_WARP_WIDE_INSTR_OFFSETS
	.align		4
        /*00c8*/ 	.byte	0x04, 0x31
        /*00ca*/ 	.short	(.L_31 - .L_30)


	//   ....[0]....
.L_30:
        /*00cc*/ 	.word	0x00001410


	//   ....[1]....
        /*00d0*/ 	.word	0x000014a0


	//   ....[2]....
        /*00d4*/ 	.word	0x00001950


	//   ....[3]....
        /*00d8*/ 	.word	0x00001960


	//   ....[4]....
        /*00dc*/ 	.word	0x00001970


	//   ....[5]....
        /*00e0*/ 	.word	0x00001980


	//   ....[6]....
        /*00e4*/ 	.word	0x00001e00


	//   ....[7]....
        /*00e8*/ 	.word	0x00001e20


	//----- nvinfo : EIATTR_COOP_GROUP_MASK_REGIDS
	.align		4
.L_31:
        /*00ec*/ 	.byte	0x04, 0x29
        /*00ee*/ 	.short	(.L_33 - .L_32)


	//   ....[0]....
.L_32:
        /*00f0*/ 	.word	0xffffffff


	//   ....[1]....
        /*00f4*/ 	.word	0xffffffff


	//   ....[2]....
        /*00f8*/ 	.word	0xffffffff


	//----- nvinfo : EIATTR_COOP_GROUP_INSTR_OFFSETS
	.align		4
.L_33:
        /*00fc*/ 	.byte	0x04, 0x28
        /*00fe*/ 	.short	(.L_35 - .L_34)


	//   ....[0]....
.L_34:
        /*0100*/ 	.word	0x00000150


	//   ....[1]....
        /*0104*/ 	.word	0x00000720


	//   ....[2]....
        /*0108*/ 	.word	0x00000cd0


	//----- nvinfo : EIATTR_MBARRIER_INSTR_OFFSETS
	.align		4
.L_35:
        /*010c*/ 	.byte	0x04, 0x39
        /*010e*/ 	.short	(.L_37 - .L_36)


	//   ....[0]....
.L_36:
        /*0110*/ 	.word	0x00001530
        /*0114*/ 	.word	0x000000ff
        /*0118*/ 	.word	0x00006000
        /*011c*/ 	.short	0x0100
        /*011e*/ 	.byte	0x08
	.zero		1


	//   ....[1]....
        /*0120*/ 	.word	0x00001a90
        /*0124*/ 	.word	0x000000ff
        /*0128*/ 	.word	0x00006000
        /*012c*/ 	.short	0x010a
        /*012e*/ 	.byte	0x08
	.zero		1


	//   ....[2]....
        /*0130*/ 	.word	0x00001da0
        /*0134*/ 	.word	0x000000ff
        /*0138*/ 	.word	0x00006000
        /*013c*/ 	.short	0x0108
        /*013e*/ 	.byte	0x08
	.zero		1


	//   ....[3]....
        /*0140*/ 	.word	0x000020c0
        /*0144*/ 	.word	0x000000ff
        /*0148*/ 	.word	0x00006000
        /*014c*/ 	.short	0x010a
        /*014e*/ 	.byte	0x08
	.zero		1


	//----- nvinfo : EIATTR_NUM_MBARRIERS
	.align		4
.L_37:
        /*0150*/ 	.byte	0x03, 0x38
        /*0152*/ 	.short	0x0001


	//----- nvinfo : EIATTR_EXIT_INSTR_OFFSETS
	.align		4
        /*0154*/ 	.byte	0x04, 0x1c
        /*0156*/ 	.short	(.L_39 - .L_38)


	//   ....[0]....
.L_38:
        /*0158*/ 	.word	0x000020b0


	//----- nvinfo : EIATTR_REQNTID
	.align		4
.L_39:
        /*015c*/ 	.byte	0x04, 0x10
        /*015e*/ 	.short	(.L_41 - .L_40)
.L_40:
        /*0160*/ 	.word	0x00000080
        /*0164*/ 	.word	0x00000001
        /*0168*/ 	.word	0x00000001


	//----- nvinfo : EIATTR_CRS_STACK_SIZE
	.align		4
.L_41:
        /*016c*/ 	.byte	0x04, 0x1e
        /*016e*/ 	.short	(.L_43 - .L_42)
.L_42:
        /*0170*/ 	.word	0x00000000


	//----- nvinfo : EIATTR_CBANK_PARAM_SIZE
	.align		4
.L_43:
        /*0174*/ 	.byte	0x03, 0x19
        /*0176*/ 	.short	0x0050


	//----- nvinfo : EIATTR_PARAM_CBANK
	.align		4
        /*0178*/ 	.byte	0x04, 0x0a
        /*017a*/ 	.short	(.L_45 - .L_44)
	.align		4
.L_44:
        /*017c*/ 	.word	index@(.nv.constant0.gluon_wgmma)
        /*0180*/ 	.short	0x0210
        /*0182*/ 	.short	0x0050


	//----- nvinfo : EIATTR_SW_WAR
	.align		4
.L_45:
        /*0184*/ 	.byte	0x04, 0x36
        /*0186*/ 	.short	(.L_47 - .L_46)
.L_46:
        /*0188*/ 	.word	0x00000008
.L_47:


//--------------------- .nv.callgraph             --------------------------
	.section	.nv.callgraph,"",@"SHT_CUDA_CALLGRAPH"
	.align	4
	.sectionentsize	8
	.align		4
        /*0000*/ 	.word	0x00000000
	.align		4
        /*0004*/ 	.word	0xffffffff
	.align		4
        /*0008*/ 	.word	0x00000000
	.align		4
        /*000c*/ 	.word	0xfffffffe
	.align		4
        /*0010*/ 	.word	0x00000000
	.align		4
        /*0014*/ 	.word	0xfffffffd
	.align		4
        /*0018*/ 	.word	0x00000000
	.align		4
        /*001c*/ 	.word	0xfffffffc


//--------------------- .text.gluon_wgmma         --------------------------
	.section	.text.gluon_wgmma,"ax",@progbits
	.align	128
        .global         gluon_wgmma
        .type           gluon_wgmma,@function
        .size           gluon_wgmma,(.L_x_52 - gluon_wgmma)
        .other          gluon_wgmma,@"STO_CUDA_ENTRY STV_DEFAULT"
gluon_wgmma:
.text.gluon_wgmma:
[----:B------:R-:W-:Y:S01]  /*0000*/  LDC R1, c[0x0][0x28] ;  /* 0x00000a00ff017b82 */ /* 0x000fe20000000800 */
[----:B------:R-:W1:Y:S07]  /*0010*/  S2R R0, SR_TID.X ;  /* 0x0000000000007919 */ /* 0x000e6e0000002100 */
[----:B------:R-:W2:Y:S01]  /*0020*/  S2UR UR4, SR_CgaCtaId ;  /* 0x00000000000479c3 */ /* 0x000ea20000008800 */
[----:B------:R-:W-:Y:S01]  /*0030*/  UMOV UR8, 0x400 ;  /* 0x0000040000087882 */ /* 0x000fe20000000000 */
[----:B------:R-:W-:Y:S01]  /*0040*/  ULDC UR6, c[0x0][0xc] ;  /* 0x0000030000067ab9 */ /* 0x000fe20000000800 */
[----:B------:R-:W-:Y:S01]  /*0050*/  ULDC.64 UR48, c[0x0][0x250] ;  /* 0x0000940000307ab9 */ /* 0x000fe20000000a00 */
[----:B------:R-:W-:Y:S04]  /*0060*/  BSSY B0, `(.L_x_0) ;  /* 0x000001e000007945 */ /* 0x000fe80003800000 */
[----:B------:R-:W3:Y:S08]  /*0070*/  LDC R3, c[0x0][0x228] ;  /* 0x00008a00ff037b82 */ /* 0x000ef00000000800 */
[----:B------:R-:W4:Y:S08]  /*0080*/  LDC R11, c[0x0][0x230] ;  /* 0x00008c00ff0b7b82 */ /* 0x000f300000000800 */
[----:B------:R-:W-:Y:S01]  /*0090*/  S2UR UR50, SR_CTAID.Y ;  /* 0x00000000003279c3 */ /* 0x000fe20000002600 */
[----:B--2---:R-:W-:-:S03]  /*00a0*/  ULEA UR8, UR4, UR8, 0x18 ;  /* 0x0000000804087291 */ /* 0x004fc6000f8ec03f */
[----:B------:R-:W-:Y:S01]  /*00b0*/  ULDC UR4, c[0x0][0x10] ;  /* 0x0000040000047ab9 */ /* 0x000fe20000000800 */
[----:B-1----:R-:W-:-:S03]  /*00c0*/  LOP3.LUT R2, R0, 0x7f, RZ, 0xc0, !PT ;  /* 0x0000007f00027812 */ /* 0x002fc600078ec0ff */
[----:B------:R-:W1:Y:S01]  /*00d0*/  S2UR UR5, SR_CTAID.Z ;  /* 0x00000000000579c3 */ /* 0x000e620000002700 */
[----:B---3--:R-:W-:Y:S01]  /*00e0*/  VIADD R3, R3, 0xffffffff ;  /* 0xffffffff03037836 */ /* 0x008fe20000000000 */
[C---:B------:R-:W-:Y:S02]  /*00f0*/  ISETP.GE.U32.AND P0, PT, R2.reuse, 0x20, PT ;  /* 0x000000200200780c */ /* 0x040fe40003f06070 */
[C---:B------:R-:W-:Y:S02]  /*0100*/  ISETP.NE.U32.AND P2, PT, R2.reuse, RZ, PT ;  /* 0x000000ff0200720c */ /* 0x040fe40003f45070 */
[----:B------:R-:W-:Y:S02]  /*0110*/  LEA R14, R2, UR8, 0x2 ;  /* 0x00000008020e7c11 */ /* 0x000fe4000f8e10ff */
[----:B------:R-:W2:Y:S01]  /*0120*/  S2UR UR51, SR_CTAID.X ;  /* 0x00000000003379c3 */ /* 0x000ea20000002500 */
[----:B----4-:R-:W-:-:S06]  /*0130*/  VIADD R12, R11, 0xffffffff ;  /* 0xffffffff0b0c7836 */ /* 0x010fcc0000000000 */
[----:B------:R3:W-:Y:S01]  /*0140*/  @!P0 STS [R14], RZ ;  /* 0x000000ff0e008388 */ /* 0x0007e20000000800 */
[----:B------:R-:W-:-:S03]  /*0150*/  NOP ;  /* 0x0000000000007918 */ /* 0x000fc60000000000 */
[----:B------:R3:W-:Y:S01]  /*0160*/  @!P2 STS [UR8+0x24], R3 ;  /* 0x00002403ff00a988 */ /* 0x0007e20008000808 */
[----:B-1----:R-:W-:-:S03]  /*0170*/  UIMAD UR4, UR5, UR4, UR50 ;  /* 0x00000004050472a4 */ /* 0x002fc6000f8e0232 */
[----:B------:R3:W-:Y:S01]  /*0180*/  @!P2 STS [UR8+0x20], R12 ;  /* 0x0000200cff00a988 */ /* 0x0007e20008000808 */
[----:B--2---:R-:W-:-:S04]  /*0190*/  UIMAD UR4, UR4, UR6, UR51 ;  /* 0x00000006040472a4 */ /* 0x004fc8000f8e0233 */
[----:B------:R-:W-:-:S04]  /*01a0*/  UIMAD UR4, UR4, 0x180, URZ ;  /* 0x00000180040478a4 */ /* 0x000fc8000f8e023f */
[----:B------:R-:W-:-:S04]  /*01b0*/  UIADD3 UR16, UP0, UR4, UR48, URZ ;  /* 0x0000003004107290 */ /* 0x000fc8000ff1e03f */
[----:B------:R-:W-:Y:S01]  /*01c0*/  ULEA.HI.X.SX32 UR17, UR4, UR49, 0x1, UP0 ;  /* 0x0000003104117291 */ /* 0x000fe200080f0e3f */
[----:B---3--:R-:W-:Y:S11]  /*01d0*/  @P2 BRA `(.L_x_1) ;  /* 0x0000000000182947 */ /* 0x008ff60003800000 */
[----:B------:R-:W1:Y:S01]  /*01e0*/  LDS R4, [UR8+0x8] ;  /* 0x00000808ff047984 */ /* 0x000e620008000800 */
[----:B------:R-:W2:Y:S01]  /*01f0*/  LDC.64 R6, c[0x0][0x210] ;  /* 0x00008400ff067b82 */ /* 0x000ea20000000a00 */
[----:B------:R-:W-:Y:S02]  /*0200*/  IMAD.MOV.U32 R5, RZ, RZ, 0x70 ;  /* 0x00000070ff057424 */ /* 0x000fe400078e00ff */
[----:B--2---:R2:W-:Y:S03]  /*0210*/  STS.64 [UR8], R6 ;  /* 0x00000006ff007988 */ /* 0x0045e60008000a08 */
[----:B-1----:R-:W-:-:S05]  /*0220*/  LOP3.LUT R4, R4, 0x10, R5, 0xd8, !PT ;  /* 0x0000001004047812 */ /* 0x002fca00078ed805 */
[----:B------:R2:W-:Y:S02]  /*0230*/  STS [UR8+0x8], R4 ;  /* 0x00000804ff007988 */ /* 0x0005e40008000808 */
.L_x_1:
[----:B------:R-:W-:Y:S05]  /*0240*/  BSYNC B0 ;  /* 0x0000000000007941 */ /* 0x000fea0003800000 */
.L_x_0:
[----:B------:R-:W-:Y:S04]  /*0250*/  BSSY B0, `(.L_x_2) ;  /* 0x000000a000007945 */ /* 0x000fe80003800000 */
[----:B------:R-:W-:Y:S05]  /*0260*/  @P2 BRA `(.L_x_3) ;  /* 0x0000000000202947 */ /* 0x000fea0003800000 */
[----:B--2---:R-:W1:Y:S01]  /*0270*/  LDS R4, [UR8+0x34] ;  /* 0x00003408ff047984 */ /* 0x004e620008000800 */
[----:B------:R-:W-:Y:S02]  /*0280*/  IMAD.MOV.U32 R5, RZ, RZ, 0x3f000000 ;  /* 0x3f000000ff057424 */ /* 0x000fe400078e00ff */
[----:B------:R-:W-:Y:S01]  /*0290*/  @!P2 IMAD.MOV.U32 R6, RZ, RZ, 0x7f ;  /* 0x0000007fff06a424 */ /* 0x000fe200078e00ff */
[----:B------:R-:W2:Y:S02]  /*02a0*/  @!P2 LDS R7, [UR8+0x38] ;  /* 0x00003808ff07a984 */ /* 0x000ea40008000800 */
[----:B-1----:R-:W-:Y:S02]  /*02b0*/  LOP3.LUT R4, R4, 0xff000000, R5, 0xb8, !PT ;  /* 0xff00000004047812 */ /* 0x002fe400078eb805 */
[----:B--2---:R-:W-:-:S03]  /*02c0*/  @!P2 LOP3.LUT R5, R7, 0xff, R6, 0xb8, !PT ;  /* 0x000000ff0705a812 */ /* 0x004fc600078eb806 */
[----:B------:R1:W-:Y:S04]  /*02d0*/  STS [UR8+0x34], R4 ;  /* 0x00003404ff007988 */ /* 0x0003e80008000808 */
[----:B------:R1:W-:Y:S02]  /*02e0*/  @!P2 STS [UR8+0x38], R5 ;  /* 0x00003805ff00a988 */ /* 0x0003e40008000808 */
.L_x_3:
[----:B------:R-:W-:Y:S05]  /*02f0*/  BSYNC B0 ;  /* 0x0000000000007941 */ /* 0x000fea0003800000 */
.L_x_2:
[----:B------:R-:W-:Y:S04]  /*0300*/  BSSY B0, `(.L_x_4) ;  /* 0x000000e000007945 */ /* 0x000fe80003800000 */
[----:B------:R-:W-:Y:S05]  /*0310*/  @P2 BRA `(.L_x_5) ;  /* 0x0000000000302947 */ /* 0x000fea0003800000 */
[----:B-1----:R-:W1:Y:S01]  /*0320*/  LDS R5, [UR8+0x34] ;  /* 0x00003408ff057984 */ /* 0x002e620008000800 */
[----:B--2---:R-:W2:Y:S03]  /*0330*/  LDC.64 R6, c[0x0][0x238] ;  /* 0x00008e00ff067b82 */ /* 0x004ea60000000a00 */
[----:B------:R-:W3:Y:S01]  /*0340*/  LDS R4, [UR8+0x1c] ;  /* 0x00001c08ff047984 */ /* 0x000ee20008000800 */
[C---:B--2---:R-:W-:Y:S01]  /*0350*/  SHF.L.U64.HI R7, R6.reuse, 0x1, R7 ;  /* 0x0000000106077819 */ /* 0x044fe20000010207 */
[----:B------:R-:W-:-:S03]  /*0360*/  IMAD.SHL.U32 R6, R6, 0x2, RZ ;  /* 0x0000000206067824 */ /* 0x000fc600078e00ff */
[--C-:B------:R-:W-:Y:S02]  /*0370*/  SHF.R.U32.HI R9, RZ, 0x4, R7.reuse ;  /* 0x00000004ff097819 */ /* 0x100fe40000011607 */
[----:B------:R-:W-:-:S05]  /*0380*/  SHF.R.U64 R6, R6, 0x4, R7 ;  /* 0x0000000406067819 */ /* 0x000fca0000001207 */
[----:B------:R4:W-:Y:S01]  /*0390*/  STS [UR8+0xc], R6 ;  /* 0x00000c06ff007988 */ /* 0x0009e20008000808 */
[----:B-1----:R-:W-:Y:S02]  /*03a0*/  LOP3.LUT R5, R5, 0x7, RZ, 0xb8, !PT ;  /* 0x0000000705057812 */ /* 0x002fe400078eb8ff */
[----:B---3--:R-:W-:-:S03]  /*03b0*/  LOP3.LUT R4, R4, 0xf, R9, 0xb8, !PT ;  /* 0x0000000f04047812 */ /* 0x008fc600078eb809 */
[----:B------:R4:W-:Y:S04]  /*03c0*/  STS [UR8+0x34], R5 ;  /* 0x00003405ff007988 */ /* 0x0009e80008000808 */
[----:B------:R4:W-:Y:S02]  /*03d0*/  STS [UR8+0x1c], R4 ;  /* 0x00001c04ff007988 */ /* 0x0009e40008000808 */
.L_x_5:
[----:B------:R-:W-:Y:S05]  /*03e0*/  BSYNC B0 ;  /* 0x0000000000007941 */ /* 0x000fea0003800000 */
.L_x_4:
[----:B------:R-:W-:Y:S04]  /*03f0*/  BSSY B1, `(.L_x_6) ;  /* 0x000001b000017945 */ /* 0x000fe80003800000 */
[----:B------:R-:W-:Y:S01]  /*0400*/  BSSY B0, `(.L_x_7) ;  /* 0x0000016000007945 */ /* 0x000fe20003800000 */
[----:B-12-4-:R-:W-:-:S03]  /*0410*/  IMAD.MOV.U32 R4, RZ, RZ, RZ ;  /* 0x000000ffff047224 */ /* 0x016fc600078e00ff */
[----:B------:R-:W-:Y:S05]  /*0420*/  @P2 BRA `(.L_x_8) ;  /* 0x0000000000202947 */ /* 0x000fea0003800000 */
[----:B------:R-:W1:Y:S02]  /*0430*/  LDS R5, [UR8+0x34] ;  /* 0x00003408ff057984 */ /* 0x000e640008000800 */
[----:B-1----:R-:W-:-:S05]  /*0440*/  LOP3.LUT R5, R5, 0x38, RZ, 0xb8, !PT ;  /* 0x0000003805057812 */ /* 0x002fca00078eb8ff */
[----:B------:R1:W-:Y:S01]  /*0450*/  STS [UR8+0x34], R5 ;  /* 0x00003405ff007988 */ /* 0x0003e20008000808 */
[----:B------:R-:W-:Y:S05]  /*0460*/  @P2 BRA `(.L_x_9) ;  /* 0x0000000000202947 */ /* 0x000fea0003800000 */
[----:B-1----:R-:W1:Y:S01]  /*0470*/  LDS R5, [UR8+0x8] ;  /* 0x00000808ff057984 */ /* 0x002e620008000800 */
[----:B------:R-:W-:-:S05]  /*0480*/  IMAD.MOV.U32 R6, RZ, RZ, 0x780 ;  /* 0x00000780ff067424 */ /* 0x000fca00078e00ff */
[----:B-1----:R-:W-:-:S05]  /*0490*/  LOP3.LUT R5, R5, 0x500, R6, 0xd8, !PT ;  /* 0x0000050005057812 */ /* 0x002fca00078ed806 */
[----:B------:R1:W-:Y:S02]  /*04a0*/  STS [UR8+0x8], R5 ;  /* 0x00000805ff007988 */ /* 0x0003e40008000808 */
.L_x_8:
[----:B------:R-:W-:Y:S05]  /*04b0*/  @P2 BRA `(.L_x_10) ;  /* 0x0000000000282947 */ /* 0x000fea0003800000 */
[----:B-1----:R-:W1:Y:S02]  /*04c0*/  LDS R5, [UR8+0x8] ;  /* 0x00000808ff057984 */ /* 0x002e640008000800 */
[----:B-1----:R-:W-:-:S05]  /*04d0*/  LOP3.LUT R5, R5, 0x1800, RZ, 0xb8, !PT ;  /* 0x0000180005057812 */ /* 0x002fca00078eb8ff */
[----:B------:R2:W-:Y:S02]  /*04e0*/  STS [UR8+0x8], R5 ;  /* 0x00000805ff007988 */ /* 0x0005e40008000808 */
.L_x_9:
[----:B------:R-:W-:Y:S05]  /*04f0*/  @P2 BREAK B0 ;  /* 0x0000000000002942 */ /* 0x000fea0003800000 */
[----:B------:R-:W-:Y:S05]  /*0500*/  @P2 BRA `(.L_x_11) ;  /* 0x0000000000242947 */ /* 0x000fea0003800000 */
[----:B------:R-:W3:Y:S01]  /*0510*/  LDS R6, [UR8+0x8] ;  /* 0x00000808ff067984 */ /* 0x000ee20008000800 */
[----:B-12---:R-:W-:-:S05]  /*0520*/  IMAD.MOV.U32 R5, RZ, RZ, 0x6000 ;  /* 0x00006000ff057424 */ /* 0x006fca00078e00ff */
[----:B---3--:R-:W-:-:S04]  /*0530*/  LOP3.LUT R5, R6, 0x6000, R5, 0xd8, !PT ;  /* 0x0000600006057812 */ /* 0x008fc800078ed805 */
[----:B------:R-:W-:-:S05]  /*0540*/  LOP3.LUT R5, R5, 0x400000, RZ, 0xb8, !PT ;  /* 0x0040000005057812 */ /* 0x000fca00078eb8ff */
[----:B------:R2:W-:Y:S02]  /*0550*/  STS [UR8+0x8], R5 ;  /* 0x00000805ff007988 */ /* 0x0005e40008000808 */
.L_x_10:
[----:B------:R-:W-:Y:S05]  /*0560*/  BSYNC B0 ;  /* 0x0000000000007941 */ /* 0x000fea0003800000 */
.L_x_7:
[----:B-12---:R-:W1:Y:S02]  /*0570*/  @!P2 LDS R5, [UR8+0x8] ;  /* 0x00000808ff05a984 */ /* 0x006e640008000800 */
[----:B-1----:R-:W-:-:S05]  /*0580*/  @!P2 LOP3.LUT R5, R5, 0x8000, RZ, 0xb8, !PT ;  /* 0x000080000505a812 */ /* 0x002fca00078eb8ff */
[----:B------:R3:W-:Y:S02]  /*0590*/  @!P2 STS [UR8+0x8], R5 ;  /* 0x00000805ff00a988 */ /* 0x0007e40008000808 */
.L_x_11:
[----:B------:R-:W-:Y:S05]  /*05a0*/  BSYNC B1 ;  /* 0x0000000000017941 */ /* 0x000fea0003800000 */
.L_x_6:
[----:B------:R-:W-:Y:S05]  /*05b0*/  WARPSYNC.ALL ;  /* 0x0000000000007948 */ /* 0x000fea0003800000 */
[----:B------:R-:W4:Y:S02]  /*05c0*/  LDC R8, c[0x0][0x22c] ;  /* 0x00008b00ff087b82 */ /* 0x000f240000000800 */
[----:B----4-:R-:W-:Y:S01]  /*05d0*/  VIADD R8, R8, 0xffffffff ;  /* 0xffffffff08087836 */ /* 0x010fe20000000000 */
[----:B------:R-:W-:Y:S06]  /*05e0*/  @P0 BRA `(.L_x_12) ;  /* 0x0000000000280947 */ /* 0x000fec0003800000 */
[----:B-123--:R-:W1:Y:S01]  /*05f0*/  S2R R5, SR_LANEID ;  /* 0x0000000000057919 */ /* 0x00ee620000000000 */
[----:B------:R-:W-:Y:S05]  /*0600*/  WARPSYNC.ALL ;  /* 0x0000000000007948 */ /* 0x000fea0003800000 */
[----:B-1----:R-:W-:-:S05]  /*0610*/  IMAD.SHL.U32 R5, R5, 0x4, RZ ;  /* 0x0000000405057824 */ /* 0x002fca00078e00ff */
[----:B------:R-:W1:Y:S01]  /*0620*/  LDS R9, [R5+UR8] ;  /* 0x0000000805097984 */ /* 0x000e620008000800 */
[----:B------:R-:W-:-:S05]  /*0630*/  IADD3 R6, P1, R5, UR16, RZ ;  /* 0x0000001005067c10 */ /* 0x000fca000ff3e0ff */
[----:B------:R-:W-:-:S05]  /*0640*/  IMAD.X R7, RZ, RZ, UR17, P1 ;  /* 0x00000011ff077e24 */ /* 0x000fca00088e06ff */
[----:B-1----:R4:W5:Y:S01]  /*0650*/  ATOMG.E.EXCH.STRONG.GPU PT, RZ, [R6], R9 ;  /* 0x0000000906ff73a8 */ /* 0x00296200041ee100 */
[----:B------:R-:W-:-:S04]  /*0660*/  DEPBAR {5,4,3,2,1,0} ;  /* 0x0000003f0000791a */ /* 0x000fc80000000000 */
[----:B------:R4:W-:Y:S01]  /*0670*/  UTMACCTL.IV [UR16] ;  /* 0x00000000100079b9 */ /* 0x0009e20008000000 */
[----:B------:R-:W-:Y:S01]  /*0680*/  NOP ;  /* 0x0000000000007918 */ /* 0x000fe20000000000 */
.L_x_12:
[----:B------:R-:W-:Y:S05]  /*0690*/  @P0 BRA `(.L_x_13) ;  /* 0x00000000000c0947 */ /* 0x000fea0003800000 */
[----:B------:R0:W-:Y:S01]  /*06a0*/  UTMACMDFLUSH ;  /* 0x00000000000079b7 */ /* 0x0001e20000000000 */
[----:B------:R-:W-:Y:S05]  /*06b0*/  @P0 BRA `(.L_x_13) ;  /* 0x0000000000040947 */ /* 0x000fea0003800000 */
[----:B------:R-:W-:-:S04]  /*06c0*/  DEPBAR.LE SB0, 0x0 ;  /* 0x000080000000791a */ /* 0x000fc80000000000 */
.L_x_13:
[----:B------:R-:W-:Y:S05]  /*06d0*/  WARPSYNC.ALL ;  /* 0x0000000000007948 */ /* 0x000fea0003800000 */
[----:B-----5:R-:W-:Y:S06]  /*06e0*/  BAR.SYNC.DEFER_BLOCKING 0x0 ;  /* 0x0000000000007b1d */ /* 0x020fec0000010000 */
[----:B------:R-:W-:Y:S02]  /*06f0*/  BSSY B1, `(.L_x_14) ;  /* 0x000000b000017945 */ /* 0x000fe40003800000 */
[----:B------:R-:W-:Y:S06]  /*0700*/  BAR.SYNC.DEFER_BLOCKING 0x0 ;  /* 0x0000000000007b1d */ /* 0x000fec0000010000 */
[----:B------:R5:W-:Y:S01]  /*0710*/  @!P0 STS [R14], RZ ;  /* 0x000000ff0e008388 */ /* 0x000be20000000800 */
[----:B------:R-:W-:Y:S01]  /*0720*/  NOP ;  /* 0x0000000000007918 */ /* 0x000fe20000000000 */
[----:B------:R-:W-:Y:S05]  /*0730*/  @P2 BRA `(.L_x_15) ;  /* 0x0000000000182947 */ /* 0x000fea0003800000 */
[----:B-123--:R-:W1:Y:S01]  /*0740*/  LDS R5, [UR8+0x8] ;  /* 0x00000808ff057984 */ /* 0x00ee620008000800 */
[----:B------:R-:W2:Y:S01]  /*0750*/  LDC.64 R16, c[0x0][0x218] ;  /* 0x00008600ff107b82 */ /* 0x000ea20000000a00 */
[----:B----4-:R-:W-:Y:S02]  /*0760*/  IMAD.MOV.U32 R6, RZ, RZ, 0x70 ;  /* 0x00000070ff067424 */ /* 0x010fe400078e00ff */
[----:B--2---:R2:W-:Y:S03]  /*0770*/  STS.64 [UR8], R16 ;  /* 0x00000010ff007988 */ /* 0x0045e60008000a08 */
[----:B-1----:R-:W-:-:S05]  /*0780*/  LOP3.LUT R5, R5, 0x10, R6, 0xd8, !PT ;  /* 0x0000001005057812 */ /* 0x002fca00078ed806 */
[----:B------:R2:W-:Y:S02]  /*0790*/  STS [UR8+0x8], R5 ;  /* 0x00000805ff007988 */ /* 0x0005e40008000808 */
.L_x_15:
[----:B----4-:R-:W-:Y:S05]  /*07a0*/  BSYNC B1 ;  /* 0x0000000000017941 */ /* 0x010fea0003800000 */
.L_x_14:
[----:B------:R-:W-:Y:S04]  /*07b0*/  BSSY B1, `(.L_x_16) ;  /* 0x000000a000017945 */ /* 0x000fe80003800000 */
[----:B------:R-:W-:Y:S05]  /*07c0*/  @P2 BRA `(.L_x_17) ;  /* 0x0000000000202947 */ /* 0x000fea0003800000 */
[----:B-123--:R-:W1:Y:S01]  /*07d0*/  LDS R5, [UR8+0x34] ;  /* 0x00003408ff057984 */ /* 0x00ee620008000800 */
[----:B------:R-:W-:Y:S02]  /*07e0*/  IMAD.MOV.U32 R10, RZ, RZ, 0x3f000000 ;  /* 0x3f000000ff0a7424 */ /* 0x000fe400078e00ff */
[----:B------:R-:W-:Y:S01]  /*07f0*/  @!P2 IMAD.MOV.U32 R6, RZ, RZ, 0x3f ;  /* 0x0000003fff06a424 */ /* 0x000fe200078e00ff */
[----:B------:R-:W2:Y:S02]  /*0800*/  @!P2 LDS R7, [UR8+0x38] ;  /* 0x00003808ff07a984 */ /* 0x000ea40008000800 */
[----:B-1----:R-:W-:Y:S02]  /*0810*/  LOP3.LUT R5, R5, 0xff000000, R10, 0xb8, !PT ;  /* 0xff00000005057812 */ /* 0x002fe400078eb80a */
[----:B--2---:R-:W-:-:S03]  /*0820*/  @!P2 LOP3.LUT R6, R7, 0xff, R6, 0xb8, !PT ;  /* 0x000000ff0706a812 */ /* 0x004fc600078eb806 */
[----:B------:R4:W-:Y:S04]  /*0830*/  STS [UR8+0x34], R5 ;  /* 0x00003405ff007988 */ /* 0x0009e80008000808 */
[----:B------:R4:W-:Y:S02]  /*0840*/  @!P2 STS [UR8+0x38], R6 ;  /* 0x00003806ff00a988 */ /* 0x0009e40008000808 */
.L_x_17:
[----:B------:R-:W-:Y:S05]  /*0850*/  BSYNC B1 ;  /* 0x0000000000017941 */ /* 0x000fea0003800000 */
.L_x_16:
[----:B------:R-:W-:Y:S04]  /*0860*/  BSSY B1, `(.L_x_18) ;  /* 0x0000004000017945 */ /* 0x000fe80003800000 */
[----:B------:R-:W-:Y:S05]  /*0870*/  @P2 BRA `(.L_x_19) ;  /* 0x0000000000082947 */ /* 0x000fea0003800000 */
[----:B------:R1:W-:Y:S04]  /*0880*/  STS [UR8+0x24], R12 ;  /* 0x0000240cff007988 */ /* 0x0003e80008000808 */
[----:B------:R1:W-:Y:S02]  /*0890*/  STS [UR8+0x20], R8 ;  /* 0x00002008ff007988 */ /* 0x0003e40008000808 */
.L_x_19:
[----:B------:R-:W-:Y:S05]  /*08a0*/  BSYNC B1 ;  /* 0x0000000000017941 */ /* 0x000fea0003800000 */
.L_x_18:
[----:B------:R-:W-:Y:S04]  /*08b0*/  BSSY B1, `(.L_x_20) ;  /* 0x000000e000017945 */ /* 0x000fe80003800000 */
[----:B------:R-:W-:Y:S05]  /*08c0*/  @P2 BRA `(.L_x_21) ;  /* 0x0000000000302947 */ /* 0x000fea0003800000 */
[----:B----4-:R-:W4:Y:S01]  /*08d0*/  LDS R6, [UR8+0x34] ;  /* 0x00003408ff067984 */ /* 0x010f220008000800 */
[----:B-1----:R-:W1:Y:S03]  /*08e0*/  LDC.64 R12, c[0x0][0x240] ;  /* 0x00009000ff0c7b82 */ /* 0x002e660000000a00 */
[----:B--23--:R-:W2:Y:S01]  /*08f0*/  LDS R5, [UR8+0x1c] ;  /* 0x00001c08ff057984 */ /* 0x00cea20008000800 */
[C---:B-1----:R-:W-:Y:S01]  /*0900*/  SHF.L.U64.HI R10, R12.reuse, 0x1, R13 ;  /* 0x000000010c0a7819 */ /* 0x042fe2000001020d */
[----:B------:R-:W-:-:S03]  /*0910*/  IMAD.SHL.U32 R7, R12, 0x2, RZ ;  /* 0x000000020c077824 */ /* 0x000fc600078e00ff */
[--C-:B------:R-:W-:Y:S02]  /*0920*/  SHF.R.U32.HI R12, RZ, 0x4, R10.reuse ;  /* 0x00000004ff0c7819 */ /* 0x100fe4000001160a */
[----:B------:R-:W-:-:S05]  /*0930*/  SHF.R.U64 R7, R7, 0x4, R10 ;  /* 0x0000000407077819 */ /* 0x000fca000000120a */
[----:B------:R1:W-:Y:S01]  /*0940*/  STS [UR8+0xc], R7 ;  /* 0x00000c07ff007988 */ /* 0x0003e20008000808 */
[----:B----4-:R-:W-:Y:S02]  /*0950*/  LOP3.LUT R6, R6, 0x7, RZ, 0xb8, !PT ;  /* 0x0000000706067812 */ /* 0x010fe400078eb8ff */
[----:B--2---:R-:W-:-:S03]  /*0960*/  LOP3.LUT R5, R5, 0xf, R12, 0xb8, !PT ;  /* 0x0000000f05057812 */ /* 0x004fc600078eb80c */
[----:B------:R1:W-:Y:S04]  /*0970*/  STS [UR8+0x34], R6 ;  /* 0x00003406ff007988 */ /* 0x0003e80008000808 */
[----:B------:R1:W-:Y:S02]  /*0980*/  STS [UR8+0x1c], R5 ;  /* 0x00001c05ff007988 */ /* 0x0003e40008000808 */
.L_x_21:
[----:B------:R-:W-:Y:S05]  /*0990*/  BSYNC B1 ;  /* 0x0000000000017941 */ /* 0x000fea0003800000 */
.L_x_20:
[----:B------:R-:W-:Y:S04]  /*09a0*/  BSSY B2, `(.L_x_22) ;  /* 0x000001a000027945 */ /* 0x000fe80003800000 */
[----:B------:R-:W-:Y:S04]  /*09b0*/  BSSY B1, `(.L_x_23) ;  /* 0x0000015000017945 */ /* 0x000fe80003800000 */
[----:B------:R-:W-:Y:S05]  /*09c0*/  @P2 BRA `(.L_x_24) ;  /* 0x0000000000202947 */ /* 0x000fea0003800000 */
[----:B-1234-:R-:W1:Y:S02]  /*09d0*/  LDS R5, [UR8+0x34] ;  /* 0x00003408ff057984 */ /* 0x01ee640008000800 */
[----:B-1----:R-:W-:-:S05]  /*09e0*/  LOP3.LUT R5, R5, 0x38, RZ, 0xb8, !PT ;  /* 0x0000003805057812 */ /* 0x002fca00078eb8ff */
[----:B------:R1:W-:Y:S01]  /*09f0*/  STS [UR8+0x34], R5 ;  /* 0x00003405ff007988 */ /* 0x0003e20008000808 */
[----:B------:R-:W-:Y:S05]  /*0a00*/  @P2 BRA `(.L_x_25) ;  /* 0x0000000000202947 */ /* 0x000fea0003800000 */
[----:B-1----:R-:W1:Y:S01]  /*0a10*/  LDS R5, [UR8+0x8] ;  /* 0x00000808ff057984 */ /* 0x002e620008000800 */
[----:B------:R-:W-:-:S05]  /*0a20*/  IMAD.MOV.U32 R6, RZ, RZ, 0x780 ;  /* 0x00000780ff067424 */ /* 0x000fca00078e00ff */
[----:B-1----:R-:W-:-:S05]  /*0a30*/  LOP3.LUT R5, R5, 0x500, R6, 0xd8, !PT ;  /* 0x0000050005057812 */ /* 0x002fca00078ed806 */
[----:B------:R1:W-:Y:S02]  /*0a40*/  STS [UR8+0x8], R5 ;  /* 0x00000805ff007988 */ /* 0x0003e40008000808 */
.L_x_24:
[----:B------:R-:W-:Y:S05]  /*0a50*/  @P2 BRA `(.L_x_26) ;  /* 0x0000000000282947 */ /* 0x000fea0003800000 */
[----:B-1234-:R-:W1:Y:S02]  /*0a60*/  LDS R5, [UR8+0x8] ;  /* 0x00000808ff057984 */ /* 0x01ee640008000800 */
[----:B-1----:R-:W-:-:S05]  /*0a70*/  LOP3.LUT R5, R5, 0x1800, RZ, 0xb8, !PT ;  /* 0x0000180005057812 */ /* 0x002fca00078eb8ff */
[----:B------:R2:W-:Y:S02]  /*0a80*/  STS [UR8+0x8], R5 ;  /* 0x00000805ff007988 */ /* 0x0005e40008000808 */
.L_x_25:
[----:B------:R-:W-:Y:S05]  /*0a90*/  @P2 BREAK B1 ;  /* 0x0000000000012942 */ /* 0x000fea0003800000 */
[----:B------:R-:W-:Y:S05]  /*0aa0*/  @P2 BRA `(.L_x_27) ;  /* 0x0000000000242947 */ /* 0x000fea0003800000 */
[----:B-12---:R-:W1:Y:S01]  /*0ab0*/  LDS R5, [UR8+0x8] ;  /* 0x00000808ff057984 */ /* 0x006e620008000800 */
[----:B------:R-:W-:-:S05]  /*0ac0*/  IMAD.MOV.U32 R6, RZ, RZ, 0x6000 ;  /* 0x00006000ff067424 */ /* 0x000fca00078e00ff */
[----:B-1----:R-:W-:-:S04]  /*0ad0*/  LOP3.LUT R5, R5, 0x6000, R6, 0xd8, !PT ;  /* 0x0000600005057812 */ /* 0x002fc800078ed806 */
[----:B------:R-:W-:-:S05]  /*0ae0*/  LOP3.LUT R5, R5, 0x400000, RZ, 0xb8, !PT ;  /* 0x0040000005057812 */ /* 0x000fca00078eb8ff */
[----:B------:R1:W-:Y:S02]  /*0af0*/  STS [UR8+0x8], R5 ;  /* 0x00000805ff007988 */ /* 0x0003e40008000808 */
.L_x_26:
[----:B------:R-:W-:Y:S05]  /*0b00*/  BSYNC B1 ;  /* 0x0000000000017941 */ /* 0x000fea0003800000 */
.L_x_23:
[----:B-1234-:R-:W1:Y:S02]  /*0b10*/  @!P2 LDS R5, [UR8+0x8] ;  /* 0x00000808ff05a984 */ /* 0x01ee640008000800 */
[----:B-1----:R-:W-:-:S05]  /*0b20*/  @!P2 LOP3.LUT R5, R5, 0x8000, RZ, 0xb8, !PT ;  /* 0x000080000505a812 */ /* 0x002fca00078eb8ff */
[----:B------:R3:W-:Y:S02]  /*0b30*/  @!P2 STS [UR8+0x8], R5 ;  /* 0x00000805ff00a988 */ /* 0x0007e40008000808 */
.L_x_27:
[----:B------:R-:W-:Y:S05]  /*0b40*/  BSYNC B2 ;  /* 0x0000000000027941 */ /* 0x000fea0003800000 */
.L_x_22:
[----:B------:R-:W-:Y:S05]  /*0b50*/  WARPSYNC.ALL ;  /* 0x0000000000007948 */ /* 0x000fea0003800000 */
[----:B------:R-:W-:-:S04]  /*0b60*/  UIADD3 UR19, UR4, 0x80, URZ ;  /* 0x0000008004137890 */ /* 0x000fc8000fffe03f */
[----:B------:R-:W-:-:S04]  /*0b70*/  UIADD3 UR18, UP0, UR19, UR48, URZ ;  /* 0x0000003013127290 */ /* 0x000fc8000ff1e03f */
[----:B------:R-:W-:Y:S01]  /*0b80*/  ULEA.HI.X.SX32 UR19, UR19, UR49, 0x1, UP0 ;  /* 0x0000003113137291 */ /* 0x000fe200080f0e3f */
[----:B------:R-:W-:Y:S11]  /*0b90*/  @P0 BRA `(.L_x_28) ;  /* 0x0000000000280947 */ /* 0x000ff60003800000 */
[----:B-123--:R-:W1:Y:S01]  /*0ba0*/  S2R R5, SR_LANEID ;  /* 0x0000000000057919 */ /* 0x00ee620000000000 */
[----:B------:R-:W-:Y:S05]  /*0bb0*/  WARPSYNC.ALL ;  /* 0x0000000000007948 */ /* 0x000fea0003800000 */
[----:B-1----:R-:W-:-:S05]  /*0bc0*/  IMAD.SHL.U32 R9, R5, 0x4, RZ ;  /* 0x0000000405097824 */ /* 0x002fca00078e00ff */
[----:B------:R-:W1:Y:S01]  /*0bd0*/  LDS R5, [R9+UR8] ;  /* 0x0000000809057984 */ /* 0x000e620008000800 */
[----:B------:R-:W-:-:S05]  /*0be0*/  IADD3 R6, P1, R9, UR18, RZ ;  /* 0x0000001209067c10 */ /* 0x000fca000ff3e0ff */
[----:B------:R-:W-:-:S05]  /*0bf0*/  IMAD.X R7, RZ, RZ, UR19, P1 ;  /* 0x00000013ff077e24 */ /* 0x000fca00088e06ff */
[----:B-1----:R4:W2:Y:S01]  /*0c00*/  ATOMG.E.EXCH.STRONG.GPU PT, RZ, [R6], R5 ;  /* 0x0000000506ff73a8 */ /* 0x0028a200041ee100 */
[----:B------:R-:W-:-:S04]  /*0c10*/  DEPBAR {5,4,3,2,1,0} ;  /* 0x0000003f0000791a */ /* 0x000fc80000000000 */
[----:B------:R4:W-:Y:S01]  /*0c20*/  UTMACCTL.IV [UR18] ;  /* 0x00000000120079b9 */ /* 0x0009e20008000000 */
[----:B------:R-:W-:Y:S01]  /*0c30*/  NOP ;  /* 0x0000000000007918 */ /* 0x000fe20000000000 */
.L_x_28:
[----:B------:R-:W-:Y:S05]  /*0c40*/  @P0 BRA `(.L_x_29) ;  /* 0x00000000000c0947 */ /* 0x000fea0003800000 */
[----:B------:R0:W-:Y:S01]  /*0c50*/  UTMACMDFLUSH ;  /* 0x00000000000079b7 */ /* 0x0001e20000000000 */
[----:B------:R-:W-:Y:S05]  /*0c60*/  @P0 BRA `(.L_x_29) ;  /* 0x0000000000040947 */ /* 0x000fea0003800000 */
[----:B------:R-:W-:-:S04]  /*0c70*/  DEPBAR.LE SB0, 0x0 ;  /* 0x000080000000791a */ /* 0x000fc80000000000 */
.L_x_29:
[----:B------:R-:W-:Y:S05]  /*0c80*/  WARPSYNC.ALL ;  /* 0x0000000000007948 */ /* 0x000fea0003800000 */
[----:B--2---:R-:W-:Y:S06]  /*0c90*/  BAR.SYNC.DEFER_BLOCKING 0x0 ;  /* 0x0000000000007b1d */ /* 0x004fec0000010000 */
[----:B------:R-:W-:Y:S02]  /*0ca0*/  BSSY B2, `(.L_x_30) ;  /* 0x000000b000027945 */ /* 0x000fe40003800000 */
[----:B------:R-:W-:Y:S06]  /*0cb0*/  BAR.SYNC.DEFER_BLOCKING 0x0 ;  /* 0x0000000000007b1d */ /* 0x000fec0000010000 */
[----:B------:R2:W-:Y:S01]  /*0cc0*/  @!P0 STS [R14], RZ ;  /* 0x000000ff0e008388 */ /* 0x0005e20000000800 */
[----:B------:R-:W-:Y:S01]  /*0cd0*/  NOP ;  /* 0x0000000000007918 */ /* 0x000fe20000000000 */
[----:B------:R-:W-:Y:S05]  /*0ce0*/  @P2 BRA `(.L_x_31) ;  /* 0x0000000000182947 */ /* 0x000fea0003800000 */
[----:B-1-34-:R-:W1:Y:S01]  /*0cf0*/  LDS R5, [UR8+0x8] ;  /* 0x00000808ff057984 */ /* 0x01ae620008000800 */
[----:B------:R-:W3:Y:S01]  /*0d00*/  LDC.64 R12, c[0x0][0x220] ;  /* 0x00008800ff0c7b82 */ /* 0x000ee20000000a00 */
[----:B------:R-:W-:Y:S02]  /*0d10*/  IMAD.MOV.U32 R6, RZ, RZ, 0x70 ;  /* 0x00000070ff067424 */ /* 0x000fe400078e00ff */
[----:B---3--:R3:W-:Y:S03]  /*0d20*/  STS.64 [UR8], R12 ;  /* 0x0000000cff007988 */ /* 0x0087e60008000a08 */
[----:B-1----:R-:W-:-:S05]  /*0d30*/  LOP3.LUT R5, R5, 0x10, R6, 0xd8, !PT ;  /* 0x0000001005057812 */ /* 0x002fca00078ed806 */
[----:B------:R3:W-:Y:S02]  /*0d40*/  STS [UR8+0x8], R5 ;  /* 0x00000805ff007988 */ /* 0x0007e40008000808 */
.L_x_31:
[----:B----4-:R-:W-:Y:S05]  /*0d50*/  BSYNC B2 ;  /* 0x0000000000027941 */ /* 0x010fea0003800000 */
.L_x_30:
[----:B------:R-:W-:Y:S04]  /*0d60*/  BSSY B3, `(.L_x_32) ;  /* 0x0000011000037945 */ /* 0x000fe80003800000 */
[----:B------:R-:W-:Y:S04]  /*0d70*/  BSSY B2, `(.L_x_33) ;  /* 0x000000e000027945 */ /* 0x000fe80003800000 */
[----:B------:R-:W-:Y:S05]  /*0d80*/  @P2 BRA `(.L_x_34) ;  /* 0x0000000000242947 */ /* 0x000fea0003800000 */
[----:B-1-3--:R-:W1:Y:S01]  /*0d90*/  LDS R5, [UR8+0x34] ;  /* 0x00003408ff057984 */ /* 0x00ae620008000800 */
[----:B------:R-:W-:-:S05]  /*0da0*/  IMAD.MOV.U32 R6, RZ, RZ, 0x3f000000 ;  /* 0x3f000000ff067424 */ /* 0x000fca00078e00ff */
[----:B-1----:R-:W-:-:S05]  /*0db0*/  LOP3.LUT R5, R5, 0xff000000, R6, 0xb8, !PT ;  /* 0xff00000005057812 */ /* 0x002fca00078eb806 */
[----:B------:R1:W-:Y:S01]  /*0dc0*/  STS [UR8+0x34], R5 ;  /* 0x00003405ff007988 */ /* 0x0003e20008000808 */
[----:B------:R-:W-:Y:S05]  /*0dd0*/  @P2 BRA `(.L_x_35) ;  /* 0x00000000001c2947 */ /* 0x000fea0003800000 */
[----:B-1----:R-:W1:Y:S01]  /*0de0*/  LDS R5, [UR8+0x38] ;  /* 0x00003808ff057984 */ /* 0x002e620008000800 */
[----:B------:R-:W-:-:S05]  /*0df0*/  IMAD.MOV.U32 R6, RZ, RZ, 0x7f ;  /* 0x0000007fff067424 */ /* 0x000fca00078e00ff */
[----:B-1----:R-:W-:-:S05]  /*0e00*/  LOP3.LUT R5, R5, 0xff, R6, 0xb8, !PT ;  /* 0x000000ff05057812 */ /* 0x002fca00078eb806 */
[----:B------:R4:W-:Y:S02]  /*0e10*/  STS [UR8+0x38], R5 ;  /* 0x00003805ff007988 */ /* 0x0009e40008000808 */
.L_x_34:
[----:B------:R-:W-:Y:S05]  /*0e20*/  @P2 BREAK B2 ;  /* 0x0000000000022942 */ /* 0x000fea0003800000 */
[----:B------:R-:W-:Y:S05]  /*0e30*/  @P2 BRA `(.L_x_36) ;  /* 0x00000000000c2947 */ /* 0x000fea0003800000 */
[----:B------:R1:W-:Y:S02]  /*0e40*/  STS [UR8+0x20], R8 ;  /* 0x00002008ff007988 */ /* 0x0003e40008000808 */
.L_x_35:
[----:B------:R-:W-:Y:S05]  /*0e50*/  BSYNC B2 ;  /* 0x0000000000027941 */ /* 0x000fea0003800000 */
.L_x_33:
[----:B------:R1:W-:Y:S02]  /*0e60*/  @!P2 STS [UR8+0x24], R3 ;  /* 0x00002403ff00a988 */ /* 0x0003e40008000808 */
.L_x_36:
[----:B------:R-:W-:Y:S05]  /*0e70*/  BSYNC B3 ;  /* 0x0000000000037941 */ /* 0x000fea0003800000 */
.L_x_32:
[----:B------:R-:W-:Y:S05]  /*0e80*/  WARPSYNC.ALL ;  /* 0x0000000000007948 */ /* 0x000fea0003800000 */
[----:B------:R-:W-:Y:S04]  /*0e90*/  BSSY B3, `(.L_x_37) ;  /* 0x000000e000037945 */ /* 0x000fe80003800000 */
[----:B------:R-:W-:Y:S05]  /*0ea0*/  @P2 BRA `(.L_x_38) ;  /* 0x0000000000302947 */ /* 0x000fea0003800000 */
[----:B-1-34-:R-:W1:Y:S01]  /*0eb0*/  LDS R5, [UR8+0x34] ;  /* 0x00003408ff057984 */ /* 0x01ae620008000800 */
[----:B------:R-:W3:Y:S03]  /*0ec0*/  LDC.64 R6, c[0x0][0x248] ;  /* 0x00009200ff067b82 */ /* 0x000ee60000000a00 */
[----:B------:R-:W4:Y:S01]  /*0ed0*/  LDS R3, [UR8+0x1c] ;  /* 0x00001c08ff037984 */ /* 0x000f220008000800 */
[C---:B---3--:R-:W-:Y:S01]  /*0ee0*/  SHF.L.U64.HI R7, R6.reuse, 0x1, R7 ;  /* 0x0000000106077819 */ /* 0x048fe20000010207 */
[----:B------:R-:W-:-:S03]  /*0ef0*/  IMAD.SHL.U32 R6, R6, 0x2, RZ ;  /* 0x0000000206067824 */ /* 0x000fc600078e00ff */
[--C-:B------:R-:W-:Y:S02]  /*0f00*/  SHF.R.U32.HI R8, RZ, 0x4, R7.reuse ;  /* 0x00000004ff087819 */ /* 0x100fe40000011607 */
[----:B------:R-:W-:-:S05]  /*0f10*/  SHF.R.U64 R6, R6, 0x4, R7 ;  /* 0x0000000406067819 */ /* 0x000fca0000001207 */
[----:B------:R3:W-:Y:S01]  /*0f20*/  STS [UR8+0xc], R6 ;  /* 0x00000c06ff007988 */ /* 0x0007e20008000808 */
[----:B-1----:R-:W-:Y:S02]  /*0f30*/  LOP3.LUT R5, R5, 0x7, RZ, 0xb8, !PT ;  /* 0x0000000705057812 */ /* 0x002fe400078eb8ff */
[----:B----4-:R-:W-:-:S03]  /*0f40*/  LOP3.LUT R3, R3, 0xf, R8, 0xb8, !PT ;  /* 0x0000000f03037812 */ /* 0x010fc600078eb808 */
[----:B------:R3:W-:Y:S04]  /*0f50*/  STS [UR8+0x34], R5 ;  /* 0x00003405ff007988 */ /* 0x0007e80008000808 */
[----:B------:R3:W-:Y:S02]  /*0f60*/  STS [UR8+0x1c], R3 ;  /* 0x00001c03ff007988 */ /* 0x0007e40008000808 */
.L_x_38:
[----:B------:R-:W-:Y:S05]  /*0f70*/  BSYNC B3 ;  /* 0x0000000000037941 */ /* 0x000fea0003800000 */
.L_x_37:
[----:B------:R-:W-:Y:S04]  /*0f80*/  BSSY B3, `(.L_x_39) ;  /* 0x000001a000037945 */ /* 0x000fe80003800000 */
[----:B------:R-:W-:Y:S04]  /*0f90*/  BSSY B4, `(.L_x_40) ;  /* 0x0000015000047945 */ /* 0x000fe80003800000 */
[----:B------:R-:W-:Y:S05]  /*0fa0*/  @P2 BRA `(.L_x_41) ;  /* 0x0000000000202947 */ /* 0x000fea0003800000 */
[----:B-1-3--:R-:W1:Y:S02]  /*0fb0*/  LDS R3, [UR8+0x34] ;  /* 0x00003408ff037984 */ /* 0x00ae640008000800 */
[----:B-1----:R-:W-:-:S05]  /*0fc0*/  LOP3.LUT R3, R3, 0x38, RZ, 0xb8, !PT ;  /* 0x0000003803037812 */ /* 0x002fca00078eb8ff */
[----:B------:R1:W-:Y:S01]  /*0fd0*/  STS [UR8+0x34], R3 ;  /* 0x00003403ff007988 */ /* 0x0003e20008000808 */
[----:B------:R-:W-:Y:S05]  /*0fe0*/  @P2 BRA `(.L_x_42) ;  /* 0x0000000000202947 */ /* 0x000fea0003800000 */
[----:B-1----:R-:W1:Y:S01]  /*0ff0*/  LDS R3, [UR8+0x8] ;  /* 0x00000808ff037984 */ /* 0x002e620008000800 */
[----:B------:R-:W-:-:S05]  /*1000*/  IMAD.MOV.U32 R6, RZ, RZ, 0x780 ;  /* 0x00000780ff067424 */ /* 0x000fca00078e00ff */
[----:B-1----:R-:W-:-:S05]  /*1010*/  LOP3.LUT R3, R3, 0x500, R6, 0xd8, !PT ;  /* 0x0000050003037812 */ /* 0x002fca00078ed806 */
[----:B------:R1:W-:Y:S02]  /*1020*/  STS [UR8+0x8], R3 ;  /* 0x00000803ff007988 */ /* 0x0003e40008000808 */
.L_x_41:
[----:B------:R-:W-:Y:S05]  /*1030*/  @P2 BRA `(.L_x_43) ;  /* 0x0000000000282947 */ /* 0x000fea0003800000 */
[----:B-1-3--:R-:W1:Y:S02]  /*1040*/  LDS R3, [UR8+0x8] ;  /* 0x00000808ff037984 */ /* 0x00ae640008000800 */
[----:B-1----:R-:W-:-:S05]  /*1050*/  LOP3.LUT R3, R3, 0x1800, RZ, 0xb8, !PT ;  /* 0x0000180003037812 */ /* 0x002fca00078eb8ff */
[----:B------:R3:W-:Y:S02]  /*1060*/  STS [UR8+0x8], R3 ;  /* 0x00000803ff007988 */ /* 0x0007e40008000808 */
.L_x_42:
[----:B------:R-:W-:Y:S05]  /*1070*/  @P2 BREAK B4 ;  /* 0x0000000000042942 */ /* 0x000fea0003800000 */
[----:B------:R-:W-:Y:S05]  /*1080*/  @P2 BRA `(.L_x_44) ;  /* 0x0000000000242947 */ /* 0x000fea0003800000 */
[----:B-1-3--:R-:W1:Y:S01]  /*1090*/  LDS R3, [UR8+0x8] ;  /* 0x00000808ff037984 */ /* 0x00ae620008000800 */
[----:B------:R-:W-:-:S05]  /*10a0*/  IMAD.MOV.U32 R6, RZ, RZ, 0x6000 ;  /* 0x00006000ff067424 */ /* 0x000fca00078e00ff */
[----:B-1----:R-:W-:-:S04]  /*10b0*/  LOP3.LUT R3, R3, 0x6000, R6, 0xd8, !PT ;  /* 0x0000600003037812 */ /* 0x002fc800078ed806 */
[----:B------:R-:W-:-:S05]  /*10c0*/  LOP3.LUT R3, R3, 0x400000, RZ, 0xb8, !PT ;  /* 0x0040000003037812 */ /* 0x000fca00078eb8ff */
[----:B------:R1:W-:Y:S02]  /*10d0*/  STS [UR8+0x8], R3 ;  /* 0x00000803ff007988 */ /* 0x0003e40008000808 */
.L_x_43:
[----:B------:R-:W-:Y:S05]  /*10e0*/  BSYNC B4 ;  /* 0x0000000000047941 */ /* 0x000fea0003800000 */
.L_x_40:
[----:B-1-3--:R-:W1:Y:S02]  /*10f0*/  @!P2 LDS R3, [UR8+0x8] ;  /* 0x00000808ff03a984 */ /* 0x00ae640008000800 */
[----:B-1----:R-:W-:-:S05]  /*1100*/  @!P2 LOP3.LUT R3, R3, 0x8000, RZ, 0xb8, !PT ;  /* 0x000080000303a812 */ /* 0x002fca00078eb8ff */
[----:B------:R1:W-:Y:S02]  /*1110*/  @!P2 STS [UR8+0x8], R3 ;  /* 0x00000803ff00a988 */ /* 0x0003e40008000808 */
.L_x_44:
[----:B------:R-:W-:Y:S05]  /*1120*/  BSYNC B3 ;  /* 0x0000000000037941 */ /* 0x000fea0003800000 */
.L_x_39:
[----:B------:R-:W-:Y:S05]  /*1130*/  WARPSYNC.ALL ;  /* 0x0000000000007948 */ /* 0x000fea0003800000 */
[----:B------:R-:W-:Y:S01]  /*1140*/  UIADD3 UR4, UR4, 0x100, URZ ;  /* 0x0000010004047890 */ /* 0x000fe2000fffe03f */
[----:B------:R-:W-:Y:S02]  /*1150*/  ISETP.GE.AND P1, PT, R11, 0x1, PT ;  /* 0x000000010b00780c */ /* 0x000fe40003f26270 */
[----:B------:R-:W-:Y:S02]  /*1160*/  CS2R R56, SRZ ;  /* 0x0000000000387805 */ /* 0x000fe4000001ff00 */
[----:B------:R-:W-:Y:S01]  /*1170*/  CS2R R58, SRZ ;  /* 0x00000000003a7805 */ /* 0x000fe2000001ff00 */
[----:B------:R-:W-:Y:S01]  /*1180*/  UIADD3 UR48, UP0, UR4, UR48, URZ ;  /* 0x0000003004307290 */ /* 0x000fe2000ff1e03f */
[----:B------:R-:W-:-:S02]  /*1190*/  CS2R R60, SRZ ;  /* 0x00000000003c7805 */ /* 0x000fc4000001ff00 */
[----:B------:R-:W-:Y:S02]  /*11a0*/  CS2R R62, SRZ ;  /* 0x00000000003e7805 */ /* 0x000fe4000001ff00 */
[----:B------:R-:W-:Y:S01]  /*11b0*/  CS2R R64, SRZ ;  /* 0x0000000000407805 */ /* 0x000fe2000001ff00 */
[----:B------:R-:W-:Y:S01]  /*11c0*/  ULEA.HI.X.SX32 UR49, UR4, UR49, 0x1, UP0 ;  /* 0x0000003104317291 */ /* 0x000fe200080f0e3f */
[----:B------:R-:W-:Y:S02]  /*11d0*/  CS2R R66, SRZ ;  /* 0x0000000000427805 */ /* 0x000fe4000001ff00 */
[----:B------:R-:W-:Y:S02]  /*11e0*/  CS2R R68, SRZ ;  /* 0x0000000000447805 */ /* 0x000fe4000001ff00 */
[----:B------:R-:W-:Y:S02]  /*11f0*/  CS2R R70, SRZ ;  /* 0x0000000000467805 */ /* 0x000fe4000001ff00 */
[----:B------:R-:W-:-:S02]  /*1200*/  CS2R R72, SRZ ;  /* 0x0000000000487805 */ /* 0x000fc4000001ff00 */
[----:B------:R-:W-:Y:S02]  /*1210*/  CS2R R74, SRZ ;  /* 0x00000000004a7805 */ /* 0x000fe4000001ff00 */
[----:B------:R-:W-:Y:S02]  /*1220*/  CS2R R76, SRZ ;  /* 0x00000000004c7805 */ /* 0x000fe4000001ff00 */
[----:B------:R-:W-:Y:S02]  /*1230*/  CS2R R78, SRZ ;  /* 0x00000000004e7805 */ /* 0x000fe4000001ff00 */
[----:B------:R-:W-:Y:S02]  /*1240*/  CS2R R80, SRZ ;  /* 0x0000000000507805 */ /* 0x000fe4000001ff00 */
[----:B------:R-:W-:Y:S02]  /*1250*/  CS2R R82, SRZ ;  /* 0x0000000000527805 */ /* 0x000fe4000001ff00 */
[----:B------:R-:W-:-:S02]  /*1260*/  CS2R R84, SRZ ;  /* 0x0000000000547805 */ /* 0x000fc4000001ff00 */
[----:B------:R-:W-:Y:S02]  /*1270*/  CS2R R86, SRZ ;  /* 0x0000000000567805 */ /* 0x000fe4000001ff00 */
[----:B------:R-:W-:Y:S02]  /*1280*/  CS2R R24, SRZ ;  /* 0x0000000000187805 */ /* 0x000fe4000001ff00 */
[----:B------:R-:W-:Y:S01]  /*1290*/  CS2R R26, SRZ ;  /* 0x00000000001a7805 */ /* 0x000fe2000001ff00 */
[----:B------:R-:W-:Y:S01]  /*12a0*/  IMAD.MOV.U32 R28, RZ, RZ, RZ ;  /* 0x000000ffff1c7224 */ /* 0x000fe200078e00ff */
[----:B------:R-:W-:Y:S06]  /*12b0*/  @P0 BRA `(.L_x_45) ;  /* 0x0000000000280947 */ /* 0x000fec0003800000 */
[----:B-1-3--:R-:W4:Y:S01]  /*12c0*/  S2R R3, SR_LANEID ;  /* 0x0000000000037919 */ /* 0x00af220000000000 */
[----:B------:R-:W-:Y:S05]  /*12d0*/  WARPSYNC.ALL ;  /* 0x0000000000007948 */ /* 0x000fea0003800000 */
[----:B----4-:R-:W-:-:S05]  /*12e0*/  IMAD.SHL.U32 R5, R3, 0x4, RZ ;  /* 0x0000000403057824 */ /* 0x010fca00078e00ff */
[----:B------:R-:W1:Y:S01]  /*12f0*/  LDS R3, [R5+UR8] ;  /* 0x0000000805037984 */ /* 0x000e620008000800 */
[----:B------:R-:W-:-:S05]  /*1300*/  IADD3 R6, P3, R5, UR48, RZ ;  /* 0x0000003005067c10 */ /* 0x000fca000ff7e0ff */
[----:B------:R-:W-:-:S05]  /*1310*/  IMAD.X R7, RZ, RZ, UR49, P3 ;  /* 0x00000031ff077e24 */ /* 0x000fca00098e06ff */
[----:B-1----:R1:W3:Y:S01]  /*1320*/  ATOMG.E.EXCH.STRONG.GPU PT, RZ, [R6], R3 ;  /* 0x0000000306ff73a8 */ /* 0x0022e200041ee100 */
[----:B------:R-:W-:-:S04]  /*1330*/  DEPBAR {5,4,3,2,1,0} ;  /* 0x0000003f0000791a */ /* 0x000fc80000000000 */
[----:B------:R1:W-:Y:S01]  /*1340*/  UTMACCTL.IV [UR48] ;  /* 0x00000000300079b9 */ /* 0x0003e20008000000 */
[----:B------:R-:W-:Y:S01]  /*1350*/  NOP ;  /* 0x0000000000007918 */ /* 0x000fe20000000000 */
.L_x_45:
[----:B------:R-:W-:Y:S05]  /*1360*/  @P0 BRA `(.L_x_46) ;  /* 0x00000000000c0947 */ /* 0x000fea0003800000 */
[----:B------:R0:W-:Y:S01]  /*1370*/  UTMACMDFLUSH ;  /* 0x00000000000079b7 */ /* 0x0001e20000000000 */
[----:B------:R-:W-:Y:S05]  /*1380*/  @P0 BRA `(.L_x_46) ;  /* 0x0000000000040947 */ /* 0x000fea0003800000 */
[----:B------:R-:W-:-:S04]  /*1390*/  DEPBAR.LE SB0, 0x0 ;  /* 0x000080000000791a */ /* 0x000fc80000000000 */
.L_x_46:
[----:B------:R-:W-:Y:S05]  /*13a0*/  WARPSYNC.ALL ;  /* 0x0000000000007948 */ /* 0x000fea0003800000 */
[----:B---3--:R-:W-:Y:S01]  /*13b0*/  BAR.SYNC.DEFER_BLOCKING 0x0 ;  /* 0x0000000000007b1d */ /* 0x008fe20000010000 */
[----:B------:R-:W-:Y:S01]  /*13c0*/  USHF.L.U32 UR11, UR51, 0x7, URZ ;  /* 0x00000007330b7899 */ /* 0x000fe2000800063f */
[----:B------:R-:W-:Y:S01]  /*13d0*/  IMAD.MOV.U32 R29, RZ, RZ, RZ ;  /* 0x000000ffff1d7224 */ /* 0x000fe200078e00ff */
[----:B------:R-:W-:Y:S01]  /*13e0*/  USHF.L.U32 UR22, UR50, 0x6, URZ ;  /* 0x0000000632167899 */ /* 0x000fe2000800063f */
[----:B------:R-:W-:Y:S02]  /*13f0*/  CS2R R30, SRZ ;  /* 0x00000000001e7805 */ /* 0x000fe4000001ff00 */
[----:B------:R-:W-:Y:S01]  /*1400*/  CS2R R32, SRZ ;  /* 0x0000000000207805 */ /* 0x000fe2000001ff00 */
[----:B------:R-:W-:Y:S01]  /*1410*/  VOTEU.ALL UP0, P2 ;  /* 0x00000000003f7886 */ /* 0x000fe20001000000 */
[----:B------:R-:W-:Y:S01]  /*1420*/  UMOV UR4, 0x1 ;  /* 0x0000000100047882 */ /* 0x000fe20000000000 */
[----:B------:R-:W-:-:S02]  /*1430*/  CS2R R34, SRZ ;  /* 0x0000000000227805 */ /* 0x000fc4000001ff00 */
[----:B------:R-:W-:Y:S02]  /*1440*/  CS2R R36, SRZ ;  /* 0x0000000000247805 */ /* 0x000fe4000001ff00 */
[----:B------:R-:W-:Y:S01]  /*1450*/  CS2R R38, SRZ ;  /* 0x0000000000267805 */ /* 0x000fe2000001ff00 */
[----:B------:R-:W-:-:S04]  /*1460*/  @!UP0 UIADD3 UR4, -UR4, 0x100000, URZ ;  /* 0x0010000004048890 */ /* 0x000fc8000fffe13f */
[----:B------:R-:W-:Y:S02]  /*1470*/  @!UP0 USHF.L.U32 UR5, UR4, 0xb, URZ ;  /* 0x0000000b04058899 */ /* 0x000fe4000800063f */
[----:B------:R-:W-:Y:S01]  /*1480*/  @!UP0 USHF.L.U32 UR4, UR4, 0x1, URZ ;  /* 0x0000000104048899 */ /* 0x000fe2000800063f */
[----:B------:R-:W-:Y:S01]  /*1490*/  CS2R R40, SRZ ;  /* 0x0000000000287805 */ /* 0x000fe2000001ff00 */
[----:B------:R-:W-:Y:S01]  /*14a0*/  VOTEU.ALL UP0, P2 ;  /* 0x00000000003f7886 */ /* 0x000fe20001000000 */
[----:B------:R-:W-:Y:S02]  /*14b0*/  CS2R R42, SRZ ;  /* 0x00000000002a7805 */ /* 0x000fe4000001ff00 */
[----:B------:R-:W-:Y:S02]  /*14c0*/  CS2R R44, SRZ ;  /* 0x00000000002c7805 */ /* 0x000fe4000001ff00 */
[----:B------:R-:W-:Y:S02]  /*14d0*/  CS2R R46, SRZ ;  /* 0x00000000002e7805 */ /* 0x000fe4000001ff00 */
[----:B------:R-:W-:-:S02]  /*14e0*/  CS2R R48, SRZ ;  /* 0x0000000000307805 */ /* 0x000fc4000001ff00 */
[----:B------:R-:W-:Y:S02]  /*14f0*/  CS2R R50, SRZ ;  /* 0x0000000000327805 */ /* 0x000fe4000001ff00 */
[----:B------:R-:W-:Y:S02]  /*1500*/  CS2R R52, SRZ ;  /* 0x0000000000347805 */ /* 0x000fe4000001ff00 */
[----:B------:R-:W-:Y:S01]  /*1510*/  CS2R R54, SRZ ;  /* 0x0000000000367805 */ /* 0x000fe2000001ff00 */
[----:B------:R-:W3:Y:S02]  /*1520*/  FENCE.VIEW.ASYNC.S ;  /* 0x00000000000073c6 */ /* 0x000ee40000000000 */
[----:B---3--:R3:W1:Y:S01]  /*1530*/  @!UP0 SYNCS.EXCH.64 URZ, [UR8+0x6000], UR4 ;  /* 0x00600004083f85b2 */ /* 0x0086620008000100 */
[----:B------:R-:W-:Y:S05]  /*1540*/  @!P1 BRA `(.L_x_47) ;  /* 0x0000000400b89947 */ /* 0x000fea0003800000 */
[----:B------:R-:W-:Y:S01]  /*1550*/  USHF.R.U32.HI UR12, URZ, 0x4, UR8 ;  /* 0x000000043f0c7899 */ /* 0x000fe20008011608 */
[----:B------:R-:W-:Y:S01]  /*1560*/  CS2R R56, SRZ ;  /* 0x0000000000387805 */ /* 0x000fe2000001ff00 */
[----:B------:R-:W-:Y:S01]  /*1570*/  UIADD3 UR6, UR8, 0x4000, URZ ;  /* 0x0000400008067890 */ /* 0x000fe2000fffe03f */
[----:B------:R-:W-:Y:S01]  /*1580*/  CS2R R58, SRZ ;  /* 0x00000000003a7805 */ /* 0x000fe2000001ff00 */
[----:B------:R-:W-:Y:S01]  /*1590*/  USGXT.U32 UR12, UR12, 0xe ;  /* 0x0000000e0c0c789a */ /* 0x000fe20008000000 */
[----:B------:R-:W-:Y:S01]  /*15a0*/  CS2R R60, SRZ ;  /* 0x00000000003c7805 */ /* 0x000fe2000001ff00 */
[----:B------:R-:W-:Y:S01]  /*15b0*/  USHF.R.U32.HI UR14, URZ, 0x4, UR6 ;  /* 0x000000043f0e7899 */ /* 0x000fe20008011606 */
[----:B------:R-:W-:Y:S01]  /*15c0*/  CS2R R62, SRZ ;  /* 0x00000000003e7805 */ /* 0x000fe2000001ff00 */
[----:B------:R-:W-:Y:S01]  /*15d0*/  UIADD3 UR6, UP0, UR12, 0x2, URZ ;  /* 0x000000020c067890 */ /* 0x000fe2000ff1e03f */
[----:B------:R-:W-:Y:S01]  /*15e0*/  CS2R R64, SRZ ;  /* 0x0000000000407805 */ /* 0x000fe2000001ff00 */
[----:B------:R-:W-:Y:S01]  /*15f0*/  USGXT.U32 UR14, UR14, 0xe ;  /* 0x0000000e0e0e789a */ /* 0x000fe20008000000 */
[----:B------:R-:W-:Y:S01]  /*1600*/  CS2R R66, SRZ ;  /* 0x0000000000427805 */ /* 0x000fe2000001ff00 */
[----:B---3--:R-:W-:Y:S01]  /*1610*/  UMOV UR4, URZ ;  /* 0x0000003f00047c82 */ /* 0x008fe20008000000 */
[----:B------:R-:W-:Y:S01]  /*1620*/  UMOV UR5, URZ ;  /* 0x0000003f00057c82 */ /* 0x000fe20008000000 */
[----:B------:R-:W-:Y:S01]  /*1630*/  UIADD3.X UR7, UR4, 0x40000040, URZ, UP0, !UPT ;  /* 0x4000004004077890 */ /* 0x000fe200087fe43f */
[----:B------:R-:W-:Y:S01]  /*1640*/  CS2R R68, SRZ ;  /* 0x0000000000447805 */ /* 0x000fe2000001ff00 */
[----:B------:R-:W-:Y:S01]  /*1650*/  UIADD3 UR9, UP0, UR14, 0x80, URZ ;  /* 0x000000800e097890 */ /* 0x000fe2000ff1e03f */
[----:B------:R-:W-:-:S02]  /*1660*/  CS2R R70, SRZ ;  /* 0x0000000000467805 */ /* 0x000fc4000001ff00 */
[----:B------:R-:W-:Y:S02]  /*1670*/  CS2R R72, SRZ ;  /* 0x0000000000487805 */ /* 0x000fe4000001ff00 */
[----:B------:R-:W-:Y:S01]  /*1680*/  CS2R R74, SRZ ;  /* 0x00000000004a7805 */ /* 0x000fe2000001ff00 */
[----:B------:R-:W-:Y:S01]  /*1690*/  UIADD3.X UR10, UR5, 0x40000040, URZ, UP0, !UPT ;  /* 0x40000040050a7890 */ /* 0x000fe200087fe43f */
        /* <DEDUP_REMOVED lines=15> */
[----:B------:R-:W-:Y:S01]  /*1790*/  CS2R R42, SRZ ;  /* 0x00000000002a7805 */ /* 0x000fe2000001ff00 */
[----:B------:R-:W-:Y:S01]  /*17a0*/  UMOV UR4, UR6 ;  /* 0x0000000600047c82 */ /* 0x000fe20008000000 */
[----:B------:R-:W-:Y:S01]  /*17b0*/  UMOV UR5, UR7 ;  /* 0x0000000700057c82 */ /* 0x000fe20008000000 */
[----:B------:R-:W-:-:S02]  /*17c0*/  CS2R R44, SRZ ;  /* 0x00000000002c7805 */ /* 0x000fc4000001ff00 */
[----:B------:R-:W-:Y:S02]  /*17d0*/  CS2R R46, SRZ ;  /* 0x00000000002e7805 */ /* 0x000fe4000001ff00 */
[----:B------:R-:W-:Y:S02]  /*17e0*/  CS2R R48, SRZ ;  /* 0x0000000000307805 */ /* 0x000fe4000001ff00 */
[----:B------:R-:W-:Y:S02]  /*17f0*/  CS2R R50, SRZ ;  /* 0x0000000000327805 */ /* 0x000fe4000001ff00 */
[----:B------:R-:W-:Y:S02]  /*1800*/  CS2R R52, SRZ ;  /* 0x0000000000347805 */ /* 0x000fe4000001ff00 */
[----:B------:R-:W-:Y:S01]  /*1810*/  CS2R R54, SRZ ;  /* 0x0000000000367805 */ /* 0x000fe2000001ff00 */
[----:B------:R-:W-:Y:S01]  /*1820*/  UMOV UR6, UR9 ;  /* 0x0000000900067c82 */ /* 0x000fe20008000000 */
[----:B------:R-:W-:Y:S01]  /*1830*/  UMOV UR7, UR10 ;  /* 0x0000000a00077c82 */ /* 0x000fe20008000000 */
[----:B------:R-:W-:-:S02]  /*1840*/  UIADD3.64 UR24, UR4, 0x2, URZ ;  /* 0x0000000204187897 */ /* 0x000fc4000fffe03f */
[----:B------:R-:W-:Y:S02]  /*1850*/  UIADD3.64 UR28, UR4, 0x4, URZ ;  /* 0x00000004041c7897 */ /* 0x000fe4000fffe03f */
[----:B------:R-:W-:Y:S02]  /*1860*/  UIADD3.64 UR32, UR4, 0x1fe, URZ ;  /* 0x000001fe04207897 */ /* 0x000fe4000fffe03f */
[----:B------:R-:W-:Y:S02]  /*1870*/  UIADD3.64 UR36, UR4, 0x200, URZ ;  /* 0x0000020004247897 */ /* 0x000fe4000fffe03f */
[----:B------:R-:W-:Y:S02]  /*1880*/  UIADD3.64 UR40, UR4, 0x202, URZ ;  /* 0x0000020204287897 */ /* 0x000fe4000fffe03f */
[----:B------:R-:W-:Y:S02]  /*1890*/  UIADD3.64 UR44, UR4, 0x204, URZ ;  /* 0x00000204042c7897 */ /* 0x000fe4000fffe03f */
[----:B------:R-:W-:-:S02]  /*18a0*/  UIADD3.64 UR26, UR6, 0x80, URZ ;  /* 0x00000080061a7897 */ /* 0x000fc4000fffe03f */
[----:B------:R-:W-:Y:S01]  /*18b0*/  UIADD3.64 UR30, UR6, 0x100, URZ ;  /* 0x00000100061e7897 */ /* 0x000fe2000fffe03f */
[----:B------:R-:W-:Y:S01]  /*18c0*/  UMOV UR10, URZ ;  /* 0x0000003f000a7c82 */ /* 0x000fe20008000000 */
[----:B------:R-:W-:-:S10]  /*18d0*/  UMOV UR15, 0x40000040 ;  /* 0x40000040000f7882 */ /* 0x000fd40000000000 */
.L_x_49:
[----:B-1----:R-:W-:Y:S01]  /*18e0*/  BAR.SYNC.DEFER_BLOCKING 0x0 ;  /* 0x0000000000007b1d */ /* 0x002fe20000010000 */
[----:B------:R-:W-:Y:S01]  /*18f0*/  @!P2 IMAD.MOV.U32 R3, RZ, RZ, 0x6000 ;  /* 0x00006000ff03a424 */ /* 0x000fe200078e00ff */
[----:B------:R-:W-:Y:S02]  /*1900*/  ELECT P0, URZ, PT ;  /* 0x00000000003f782f */ /* 0x000fe40003800000 */
[----:B------:R-:W-:Y:S02]  /*1910*/  ELECT P1, URZ, PT ;  /* 0x00000000003f782f */ /* 0x000fe40003820000 */
[C---:B------:R-:W-:Y:S01]  /*1920*/  ISETP.LT.U32.AND P0, PT, R2.reuse, 0x20, P0 ;  /* 0x000000200200780c */ /* 0x040fe20000701070 */
[----:B------:R-:W-:Y:S01]  /*1930*/  UMOV UR23, UR10 ;  /* 0x0000000a00177c82 */ /* 0x000fe20008000000 */
[----:B------:R-:W-:-:S11]  /*1940*/  ISETP.LT.U32.AND P1, PT, R2, 0x20, P1 ;  /* 0x000000200200780c */ /* 0x000fd60000f21070 */
[----:B------:R-:W-:Y:S01]  /*1950*/  VOTEU.ANY UP0, P0 ;  /* 0x00000000003f7886 */ /* 0x000fe20000000100 */
[----:B------:R-:W-:Y:S01]  /*1960*/  VOTEU.ANY UP2, P0 ;  /* 0x00000000003f7886 */ /* 0x000fe20000040100 */
[----:B------:R-:W-:Y:S01]  /*1970*/  VOTEU.ANY UP1, P1 ;  /* 0x00000000003f7886 */ /* 0x000fe20000820100 */
[----:B------:R-:W-:Y:S01]  /*1980*/  VOTEU.ANY UP3, P1 ;  /* 0x00000000003f7886 */ /* 0x000fe20000860100 */
[----:B------:R1:W-:Y:S01]  /*1990*/  @!P2 SYNCS.ARRIVE.TRANS64 RZ, [UR8+0x6000], R3 ;  /* 0x00600003ffffa9a7 */ /* 0x0003e20008000008 */
[----:B------:R3:W-:Y:S06]  /*19a0*/  MEMBAR.ALL.CTA ;  /* 0x0000000000007992 */ /* 0x0007ec0000008000 */
[----:B---3--:R-:W3:Y:S01]  /*19b0*/  FENCE.VIEW.ASYNC.S ;  /* 0x00000000000073c6 */ /* 0x008ee20000000000 */
[----:B------:R-:W-:Y:S01]  /*19c0*/  @UP0 UIADD3 UR9, UR8, 0x6000, URZ ;  /* 0x0000600008090890 */ /* 0x000fe2000fffe03f */
[----:B------:R-:W-:Y:S01]  /*19d0*/  @UP0 UMOV UR34, UR16 ;  /* 0x0000001000220c82 */ /* 0x000fe20008000000 */
[----:B------:R-:W-:Y:S01]  /*19e0*/  @UP0 UMOV UR35, UR17 ;  /* 0x0000001100230c82 */ /* 0x000fe20008000000 */
[----:B------:R-:W-:-:S02]  /*19f0*/  @UP1 UIADD3 UR20, UR8, 0x4000, URZ ;  /* 0x0000400008141890 */ /* 0x000fc4000fffe03f */
[----:B------:R-:W-:Y:S01]  /*1a00*/  @UP1 UIADD3 UR21, UR8, 0x6000, URZ ;  /* 0x0000600008151890 */ /* 0x000fe2000fffe03f */
[----:B-1----:R-:W-:Y:S01]  /*1a10*/  SHF.L.U32 R3, R4, 0x1f, RZ ;  /* 0x0000001f04037819 */ /* 0x002fe200000006ff */
[----:B------:R-:W-:Y:S01]  /*1a20*/  @UP1 UMOV UR38, UR18 ;  /* 0x0000001200261c82 */ /* 0x000fe20008000000 */
[----:B------:R-:W-:Y:S01]  /*1a30*/  @UP1 UMOV UR39, UR19 ;  /* 0x0000001300271c82 */ /* 0x000fe20008000000 */
[----:B---3--:R-:W-:Y:S06]  /*1a40*/  BAR.SYNC.DEFER_BLOCKING 0x0 ;  /* 0x0000000000007b1d */ /* 0x008fec0000010000 */
[----:B------:R1:W-:Y:S02]  /*1a50*/  @UP2 UTMALDG.2D [UR8], [UR34] ;  /* 0x00000008220025b4 */ /* 0x0003e40008008000 */
[----:B------:R-:W-:Y:S06]  /*1a60*/  BAR.SYNC.DEFER_BLOCKING 0x0 ;  /* 0x0000000000007b1d */ /* 0x000fec0000010000 */
[----:B------:R1:W-:Y:S02]  /*1a70*/  @UP3 UTMALDG.2D [UR20], [UR38] ;  /* 0x00000014260035b4 */ /* 0x0003e40008008000 */
[----:B------:R-:W-:Y:S06]  /*1a80*/  BAR.SYNC.DEFER_BLOCKING 0x0 ;  /* 0x0000000000007b1d */ /* 0x000fec0000010000 */
[----:B------:R-:W3:Y:S02]  /*1a90*/  SYNCS.PHASECHK.TRANS64.TRYWAIT P0, [UR8+0x6000], R3 ;  /* 0x00600003ff0075a7 */ /* 0x000ee40008000148 */
[----:B-1-3--:R-:W-:Y:S05]  /*1aa0*/  @!P0 BRA `(.L_x_48) ;  /* 0x0000000400848947 */ /* 0x00afea0003800000 */
.L_x_50:
[----:B------:R-:W-:Y:S02]  /*1ab0*/  WARPGROUP.DEPBAR.LE gsb0, 0x0 ;  /* 0x00008000000079c5 */ /* 0x000fe40000010000 */
[----:B------:R-:W-:Y:S01]  /*1ac0*/  WARPGROUP.ARRIVE ;  /* 0x00000000000079c5 */ /* 0x000fe20000000000 */
[----:B------:R-:W-:Y:S01]  /*1ad0*/  UMOV UR13, 0x40000040 ;  /* 0x40000040000d7882 */ /* 0x000fe20000000000 */
[----:B------:R-:W-:Y:S01]  /*1ae0*/  UMOV UR34, UR14 ;  /* 0x0000000e00227c82 */ /* 0x000fe20008000000 */
[----:B------:R-:W-:Y:S01]  /*1af0*/  UMOV UR35, UR15 ;  /* 0x0000000f00237c82 */ /* 0x000fe20008000000 */
[----:B------:R-:W-:Y:S01]  /*1b00*/  UMOV UR38, UR6 ;  /* 0x0000000600267c82 */ /* 0x000fe20008000000 */
[----:B------:R-:W-:Y:S01]  /*1b10*/  UMOV UR39, UR7 ;  /* 0x0000000700277c82 */ /* 0x000fe20008000000 */
[----:B------:R-:W-:Y:S01]  /*1b20*/  HGMMA.64x64x16.F32.BF16 R56, gdesc[UR12].tnspB, R56 ;  /* 0x40e000000c3879f0 */ /* 0x000fe20008701838 */
[----:B------:R-:W-:Y:S01]  /*1b30*/  UMOV UR42, UR26 ;  /* 0x0000001a002a7c82 */ /* 0x000fe20008000000 */
[----:B------:R-:W-:Y:S01]  /*1b40*/  UMOV UR43, UR27 ;  /* 0x0000001b002b7c82 */ /* 0x000fe20008000000 */
[----:B------:R-:W1:Y:S01]  /*1b50*/  LDC R3, c[0x0][0x230] ;  /* 0x00008c00ff037b82 */ /* 0x000e620000000800 */
[----:B------:R-:W-:Y:S01]  /*1b60*/  UIADD3 UR10, UR10, 0x40, URZ ;  /* 0x000000400a0a7890 */ /* 0x000fe2000fffe03f */
[----:B------:R-:W-:Y:S01]  /*1b70*/  LOP3.LUT R4, R4, 0x1, RZ, 0x3c, !PT ;  /* 0x0000000104047812 */ /* 0x000fe200078e3cff */
[----:B------:R-:W-:Y:S01]  /*1b80*/  UMOV UR46, UR30 ;  /* 0x0000001e002e7c82 */ /* 0x000fe20008000000 */
[----:B------:R-:W-:-:S03]  /*1b90*/  UMOV UR47, UR31 ;  /* 0x0000001f002f7c82 */ /* 0x000fc60008000000 */
[----:B-1----:R-:W-:Y:S01]  /*1ba0*/  ISETP.LE.AND P0, PT, R3, UR10, PT ;  /* 0x0000000a03007c0c */ /* 0x002fe2000bf03270 */
[----:B------:R-:W-:Y:S04]  /*1bb0*/  HGMMA.64x64x16.F32.BF16 R56, gdesc[UR4].tnspB, R56 ;  /* 0x40e00000043879f0 */ /* 0x000fe80008701838 */
[----:B------:R-:W-:Y:S04]  /*1bc0*/  HGMMA.64x64x16.F32.BF16 R56, gdesc[UR24].tnspB, R56 ;  /* 0x40e00000183879f0 */ /* 0x000fe80008701838 */
[----:B------:R-:W-:Y:S04]  /*1bd0*/  HGMMA.64x64x16.F32.BF16 R56, gdesc[UR28].tnspB, R56 ;  /* 0x40e000001c3879f0 */ /* 0x000fe80008701838 */
[----:B------:R-:W-:Y:S04]  /*1be0*/  HGMMA.64x64x16.F32.BF16 R24, gdesc[UR32].tnspB, R24 ;  /* 0x40e00000201879f0 */ /* 0x000fe80008701818 */
[----:B------:R-:W-:Y:S04]  /*1bf0*/  HGMMA.64x64x16.F32.BF16 R24, gdesc[UR36].tnspB, R24 ;  /* 0x40e00000241879f0 */ /* 0x000fe80008701818 */
[----:B------:R-:W-:Y:S04]  /*1c00*/  HGMMA.64x64x16.F32.BF16 R24, gdesc[UR40].tnspB, R24 ;  /* 0x40e00000281879f0 */ /* 0x000fe80008701818 */
[----:B------:R-:W-:Y:S01]  /*1c10*/  HGMMA.64x64x16.F32.BF16 R24, gdesc[UR44].tnspB, R24, gsb0 ;  /* 0x40e000002c1879f0 */ /* 0x000fe20008001818 */
[----:B------:R-:W-:Y:S05]  /*1c20*/  @!P0 BRA `(.L_x_49) ;  /* 0xfffffffc002c8947 */ /* 0x000fea000383ffff */
.L_x_47:
[C---:B-1----:R-:W-:Y:S01]  /*1c30*/  IMAD.SHL.U32 R3, R0.reuse, 0x80, RZ ;  /* 0x0000008000037824 */ /* 0x042fe200078e00ff */
[----:B------:R-:W-:Y:S02]  /*1c40*/  WARPGROUP.DEPBAR.LE gsb0, 0x0 ;  /* 0x00008000000079c5 */ /* 0x000fe40000010000 */
[C---:B------:R-:W-:Y:S01]  /*1c50*/  IMAD.SHL.U32 R4, R0.reuse, 0x10, RZ ;  /* 0x0000001000047824 */ /* 0x040fe200078e00ff */
[----:B------:R-:W-:Y:S01]  /*1c60*/  BAR.SYNC.DEFER_BLOCKING 0x0 ;  /* 0x0000000000007b1d */ /* 0x000fe20000010000 */
[----:B------:R-:W-:Y:S02]  /*1c70*/  LOP3.LUT R3, R3, 0x780, RZ, 0xc0, !PT ;  /* 0x0000078003037812 */ /* 0x000fe400078ec0ff */
[----:B------:R-:W-:Y:S02]  /*1c80*/  ELECT P0, URZ, PT ;  /* 0x00000000003f782f */ /* 0x000fe40003800000 */
[----:B------:R-:W-:Y:S02]  /*1c90*/  F2FP.BF16.F32.PACK_AB R56, R57, R56 ;  /* 0x000000383938723e */ /* 0x000fe400000010ff */
[----:B------:R-:W-:Y:S01]  /*1ca0*/  LOP3.LUT R3, R3, 0x70, R4, 0xf8, !PT ;  /* 0x0000007003037812 */ /* 0x000fe200078ef804 */
[----:B------:R-:W-:Y:S01]  /*1cb0*/  UMOV UR9, UR22 ;  /* 0x0000001600097c82 */ /* 0x000fe20008000000 */
[----:B------:R-:W-:Y:S01]  /*1cc0*/  F2FP.BF16.F32.PACK_AB R57, R59, R58 ;  /* 0x0000003a3b39723e */ /* 0x000fe200000010ff */
[----:B------:R-:W-:Y:S01]  /*1cd0*/  UMOV UR10, UR11 ;  /* 0x0000000b000a7c82 */ /* 0x000fe20008000000 */
[----:B------:R-:W-:Y:S01]  /*1ce0*/  LOP3.LUT R3, R3, 0x10, R0, 0x78, !PT ;  /* 0x0000001003037812 */ /* 0x000fe200078e7800 */
[----:B------:R-:W-:Y:S01]  /*1cf0*/  IMAD.SHL.U32 R0, R0, 0x40, RZ ;  /* 0x0000004000007824 */ /* 0x000fe200078e00ff */
[----:B------:R-:W-:-:S02]  /*1d00*/  F2FP.BF16.F32.PACK_AB R24, R25, R24 ;  /* 0x000000181918723e */ /* 0x000fc400000010ff */
[----:B------:R-:W-:Y:S02]  /*1d10*/  ISETP.LT.U32.AND P0, PT, R2, 0x20, P0 ;  /* 0x000000200200780c */ /* 0x000fe40000701070 */
[----:B------:R-:W-:Y:S02]  /*1d20*/  LOP3.LUT R0, R3, 0x1800, R0, 0xf8, !PT ;  /* 0x0000180003007812 */ /* 0x000fe400078ef800 */
[----:B------:R-:W-:Y:S02]  /*1d30*/  F2FP.BF16.F32.PACK_AB R58, R61, R60 ;  /* 0x0000003c3d3a723e */ /* 0x000fe400000010ff */
[C---:B------:R-:W-:Y:S01]  /*1d40*/  LOP3.LUT R3, R0.reuse, 0x20, RZ, 0x3c, !PT ;  /* 0x0000002000037812 */ /* 0x040fe200078e3cff */
[C---:B------:R-:W-:Y:S01]  /*1d50*/  VIADD R2, R0.reuse, UR8 ;  /* 0x0000000800027c36 */ /* 0x040fe20008000000 */
[----:B------:R-:W-:Y:S02]  /*1d60*/  LOP3.LUT R4, R0, 0x40, RZ, 0x3c, !PT ;  /* 0x0000004000047812 */ /* 0x000fe400078e3cff */
[----:B------:R-:W-:Y:S01]  /*1d70*/  F2FP.BF16.F32.PACK_AB R59, R63, R62 ;  /* 0x0000003e3f3b723e */ /* 0x000fe200000010ff */
[----:B------:R-:W-:Y:S01]  /*1d80*/  VIADD R3, R3, UR8 ;  /* 0x0000000803037c36 */ /* 0x000fe20008000000 */
[----:B------:R-:W-:Y:S01]  /*1d90*/  F2FP.BF16.F32.PACK_AB R64, R65, R64 ;  /* 0x000000404140723e */ /* 0x000fe200000010ff */
[----:B------:R-:W1:Y:S01]  /*1da0*/  @!P2 SYNCS.CCTL.IV [UR8+0x6000] ;  /* 0x00600000ff00a9b1 */ /* 0x000e620008000008 */
[----:B------:R-:W-:Y:S01]  /*1db0*/  F2FP.BF16.F32.PACK_AB R25, R27, R26 ;  /* 0x0000001a1b19723e */ /* 0x000fe200000010ff */
[----:B------:R-:W-:Y:S01]  /*1dc0*/  VIADD R4, R4, UR8 ;  /* 0x0000000804047c36 */ /* 0x000fe20008000000 */
[----:B------:R-:W-:Y:S01]  /*1dd0*/  F2FP.BF16.F32.PACK_AB R65, R67, R66 ;  /* 0x000000424341723e */ /* 0x000fe200000010ff */
[----:B-1----:R-:W-:Y:S01]  /*1de0*/  STSM.16.M88.4 [R2], R56 ;  /* 0x0000003802007844 */ /* 0x002fe20000000200 */
[----:B------:R-:W-:Y:S01]  /*1df0*/  F2FP.BF16.F32.PACK_AB R26, R29, R28 ;  /* 0x0000001c1d1a723e */ /* 0x000fe200000010ff */
[----:B------:R-:W-:Y:S01]  /*1e00*/  VOTEU.ANY UP0, P0 ;  /* 0x00000000003f7886 */ /* 0x000fe20000000100 */
[----:B------:R-:W-:Y:S01]  /*1e10*/  F2FP.BF16.F32.PACK_AB R27, R31, R30 ;  /* 0x0000001e1f1b723e */ /* 0x000fe200000010ff */
[----:B------:R-:W-:Y:S01]  /*1e20*/  VOTEU.ANY UP1, P0 ;  /* 0x00000000003f7886 */ /* 0x000fe20000020100 */
[----:B------:R-:W-:-:S02]  /*1e30*/  F2FP.BF16.F32.PACK_AB R32, R33, R32 ;  /* 0x000000202120723e */ /* 0x000fc400000010ff */
[----:B------:R-:W-:Y:S01]  /*1e40*/  LOP3.LUT R0, R0, 0x60, RZ, 0x3c, !PT ;  /* 0x0000006000007812 */ /* 0x000fe200078e3cff */
[----:B------:R-:W-:Y:S01]  /*1e50*/  STSM.16.M88.4 [R2+0x2000], R24 ;  /* 0x0020001802007844 */ /* 0x000fe20000000200 */
[----:B------:R-:W-:Y:S01]  /*1e60*/  F2FP.BF16.F32.PACK_AB R66, R69, R68 ;  /* 0x000000444542723e */ /* 0x000fe200000010ff */
[----:B---3--:R-:W-:Y:S01]  /*1e70*/  @UP0 UMOV UR4, UR48 ;  /* 0x0000003000040c82 */ /* 0x008fe20008000000 */
[----:B------:R-:W-:Y:S01]  /*1e80*/  F2FP.BF16.F32.PACK_AB R67, R71, R70 ;  /* 0x000000464743723e */ /* 0x000fe200000010ff */
[----:B------:R-:W-:Y:S01]  /*1e90*/  VIADD R0, R0, UR8 ;  /* 0x0000000800007c36 */ /* 0x000fe20008000000 */
[----:B------:R-:W-:Y:S01]  /*1ea0*/  F2FP.BF16.F32.PACK_AB R72, R73, R72 ;  /* 0x000000484948723e */ /* 0x000fe200000010ff */
[----:B------:R-:W-:Y:S01]  /*1eb0*/  @UP0 UMOV UR5, UR49 ;  /* 0x0000003100050c82 */ /* 0x000fe20008000000 */
[----:B------:R-:W-:Y:S01]  /*1ec0*/  F2FP.BF16.F32.PACK_AB R33, R35, R34 ;  /* 0x000000222321723e */ /* 0x000fe200000010ff */
[----:B------:R-:W-:Y:S01]  /*1ed0*/  STSM.16.M88.4 [R3], R64 ;  /* 0x0000004003007844 */ /* 0x000fe20000000200 */
[----:B------:R-:W-:-:S02]  /*1ee0*/  F2FP.BF16.F32.PACK_AB R73, R75, R74 ;  /* 0x0000004a4b49723e */ /* 0x000fc400000010ff */
[----:B------:R-:W-:Y:S02]  /*1ef0*/  F2FP.BF16.F32.PACK_AB R34, R37, R36 ;  /* 0x000000242522723e */ /* 0x000fe400000010ff */
[----:B------:R-:W-:Y:S02]  /*1f00*/  F2FP.BF16.F32.PACK_AB R35, R39, R38 ;  /* 0x000000262723723e */ /* 0x000fe400000010ff */
[----:B------:R-:W-:Y:S02]  /*1f10*/  F2FP.BF16.F32.PACK_AB R40, R41, R40 ;  /* 0x000000282928723e */ /* 0x000fe400000010ff */
[----:B------:R-:W-:Y:S01]  /*1f20*/  F2FP.BF16.F32.PACK_AB R74, R77, R76 ;  /* 0x0000004c4d4a723e */ /* 0x000fe200000010ff */
[----:B------:R-:W-:Y:S01]  /*1f30*/  STSM.16.M88.4 [R3+0x2000], R32 ;  /* 0x0020002003007844 */ /* 0x000fe20000000200 */
[----:B------:R-:W-:Y:S02]  /*1f40*/  F2FP.BF16.F32.PACK_AB R75, R79, R78 ;  /* 0x0000004e4f4b723e */ /* 0x000fe400000010ff */
[----:B------:R-:W-:-:S02]  /*1f50*/  F2FP.BF16.F32.PACK_AB R80, R81, R80 ;  /* 0x000000505150723e */ /* 0x000fc400000010ff */
[----:B------:R-:W-:Y:S01]  /*1f60*/  F2FP.BF16.F32.PACK_AB R41, R43, R42 ;  /* 0x0000002a2b29723e */ /* 0x000fe200000010ff */
[----:B------:R-:W-:Y:S01]  /*1f70*/  STSM.16.M88.4 [R4], R72 ;  /* 0x0000004804007844 */ /* 0x000fe20000000200 */
[----:B------:R-:W-:Y:S02]  /*1f80*/  F2FP.BF16.F32.PACK_AB R81, R83, R82 ;  /* 0x000000525351723e */ /* 0x000fe400000010ff */
[----:B------:R-:W-:Y:S02]  /*1f90*/  F2FP.BF16.F32.PACK_AB R42, R45, R44 ;  /* 0x0000002c2d2a723e */ /* 0x000fe400000010ff */
[----:B------:R-:W-:Y:S02]  /*1fa0*/  F2FP.BF16.F32.PACK_AB R43, R47, R46 ;  /* 0x0000002e2f2b723e */ /* 0x000fe400000010ff */
[----:B------:R-:W-:Y:S02]  /*1fb0*/  F2FP.BF16.F32.PACK_AB R48, R49, R48 ;  /* 0x000000303130723e */ /* 0x000fe400000010ff */
[----:B------:R-:W-:Y:S01]  /*1fc0*/  F2FP.BF16.F32.PACK_AB R82, R85, R84 ;  /* 0x000000545552723e */ /* 0x000fe200000010ff */
[----:B------:R-:W-:Y:S01]  /*1fd0*/  STSM.16.M88.4 [R4+0x2000], R40 ;  /* 0x0020002804007844 */ /* 0x000fe20000000200 */
[----:B------:R-:W-:-:S02]  /*1fe0*/  F2FP.BF16.F32.PACK_AB R83, R87, R86 ;  /* 0x000000565753723e */ /* 0x000fc400000010ff */
[----:B------:R-:W-:Y:S02]  /*1ff0*/  F2FP.BF16.F32.PACK_AB R49, R51, R50 ;  /* 0x000000323331723e */ /* 0x000fe400000010ff */
[----:B------:R-:W-:Y:S01]  /*2000*/  F2FP.BF16.F32.PACK_AB R50, R53, R52 ;  /* 0x000000343532723e */ /* 0x000fe200000010ff */
[----:B------:R-:W-:Y:S01]  /*2010*/  STSM.16.M88.4 [R0], R80 ;  /* 0x0000005000007844 */ /* 0x000fe20000000200 */
[----:B------:R-:W-:-:S05]  /*2020*/  F2FP.BF16.F32.PACK_AB R51, R55, R54 ;  /* 0x000000363733723e */ /* 0x000fca00000010ff */
[----:B------:R-:W-:Y:S01]  /*2030*/  STSM.16.M88.4 [R0+0x2000], R48 ;  /* 0x0020003000007844 */ /* 0x000fe20000000200 */
[----:B------:R1:W-:Y:S06]  /*2040*/  MEMBAR.ALL.CTA ;  /* 0x0000000000007992 */ /* 0x0003ec0000008000 */
[----:B-1----:R-:W1:Y:S02]  /*2050*/  FENCE.VIEW.ASYNC.S ;  /* 0x00000000000073c6 */ /* 0x002e640000000000 */
[----:B-1----:R-:W-:Y:S06]  /*2060*/  BAR.SYNC.DEFER_BLOCKING 0x0 ;  /* 0x0000000000007b1d */ /* 0x002fec0000010000 */
[----:B------:R1:W-:Y:S01]  /*2070*/  @UP1 UTMASTG.2D [UR8], [UR4] ;  /* 0x00000008040013b5 */ /* 0x0003e20008008000 */
[----:B------:R0:W-:Y:S01]  /*2080*/  UTMACMDFLUSH ;  /* 0x00000000000079b7 */ /* 0x0001e20000000000 */
[----:B------:R-:W-:-:S04]  /*2090*/  DEPBAR.LE SB0, 0x0 ;  /* 0x000080000000791a */ /* 0x000fc80000000000 */
[----:B------:R-:W-:Y:S06]  /*20a0*/  BAR.SYNC.DEFER_BLOCKING 0x0 ;  /* 0x0000000000007b1d */ /* 0x000fec0000010000 */
[----:B-1----:R-:W-:Y:S05]  /*20b0*/  EXIT ;  /* 0x000000000000794d */ /* 0x002fea0003800000 */
.L_x_48:
[----:B------:R-:W1:Y:S02]  /*20c0*/  SYNCS.PHASECHK.TRANS64.TRYWAIT P0, [UR8+0x6000], R3 ;  /* 0x00600003ff0075a7 */ /* 0x000e640008000148 */
[----:B-1----:R-:W-:Y:S05]  /*20d0*/  @!P0 BRA `(.L_x_48) ;  /* 0xfffffffc00f88947 */ /* 0x002fea000383ffff */
[----:B------:R-:W-:Y:S05]  /*20e0*/  BRA `(.L_x_50) ;  /* 0xfffffff800707947 */ /* 0x000fea000383ffff */
.L_x_51:
[----:B------:R-:W-:-:S00]  /*20f0*/  BRA `(.L_x_51) ;  /* 0xfffffffc00fc7947 */ /* 0x000fc0000383ffff */
[----:B------:R-:W-:-:S00]  /*2100*/  NOP ;  /* 0x0000000000007918 */ /* 0x000fc00000000000 */
[----:B------:R-:W-:-:S00]  /*2110*/  NOP ;  /* 0x0000000000007918 */ /* 0x000fc00000000000 */
[----:B------:R-:W-:-:S00]  /*2120*/  NOP ;  /* 0x0000000000007918 */ /* 0x000fc00000000000 */
[----:B------:R-:W-:-:S00]  /*2130*/  NOP ;  /* 0x0000000000007918 */ /* 0x000fc00000000000 */
[----:B------:R-:W-:-:S00]  /*2140*/  NOP ;  /* 0x0000000000007918 */ /* 0x000fc00000000000 */
[----:B------:R-:W-:-:S00]  /*2150*/  NOP ;  /* 0x0000000000007918 */ /* 0x000fc00000000000 */
[----:B------:R-:W-:-:S00]  /*2160*/  NOP ;  /* 0x0000000000007918 */ /* 0x000fc00000000000 */
[----:B------:R-:W-:-:S00]  /*2170*/  NOP ;  /* 0x0000000000007918 */ /* 0x000fc00000000000 */
.L_x_52:


//--------------------- .nv.shared.gluon_wgmma    --------------------------
	.section	.nv.shared.gluon_wgmma,"aw",@nobits
	.sectionflags	@""
	.align	16
	.zero		1024


//--------------------- .nv.shared.reserved.0     --------------------------
	.section	.nv.shared.reserved.0,"aw",@nobits
	.weak		__nv_reservedSMEM_offset_0_alias
	.size		__nv_reservedSMEM_offset_0_alias, 0, 0
	.other		__nv_reservedSMEM_offset_0_alias,@"STO_CUDA_RESERVED_SHARED STV_DEFAULT"
__nv_reservedSMEM_offset_0_alias:
	.zero		0


//--------------------- .nv.constant0.gluon_wgmma --------------------------
	.section	.nv.constant0.gluon_wgmma,"a",@progbits
	.sectionflags	@""
	.align	4
.nv.constant0.gluon_wgmma:
	.zero		608


//--------------------- SYMBOLS --------------------------

	.type		.nv.reservedSmem.offset0,@object
	.size		.nv.reservedSmem.offset0,0x4
